def attn_fwd(
    Q,
    K,
    V,
    Out,
    Lse,
    sm_scale,
    stride_qz,
    stride_qh,
    stride_qm,
    stride_qk,
    stride_kz,
    stride_kh,
    stride_kn,
    stride_kk,
    stride_vz,
    stride_vh,
    stride_vn,
    stride_vk,
    stride_oz,
    stride_oh,
    stride_om,
    stride_ok,
    seqlen_q,
    seqlen_k,
    BLOCK_M: tl.constexpr,
    BLOCK_N: tl.constexpr,
    HEAD_DIM: tl.constexpr,
    CAUSAL: tl.constexpr,
):
    start_m = tl.program_id(0)
    off_hz = tl.program_id(1)
    q_off = off_hz * stride_qh
    k_off = off_hz * stride_kh
    v_off = off_hz * stride_vh
    offs_m = start_m * BLOCK_M + tl.arange(0, BLOCK_M)
    offs_d = tl.arange(0, HEAD_DIM)
    offs_n = tl.arange(0, BLOCK_N)
    q_ptrs = Q + q_off + offs_m[:, None] * stride_qm + offs_d[None, :] * stride_qk
    k_ptrs = K + k_off + offs_d[:, None] * stride_kk + offs_n[None, :] * stride_kn
    v_ptrs = V + v_off + offs_n[:, None] * stride_vn + offs_d[None, :] * stride_vk
    m_i = tl.full([BLOCK_M], float("-inf"), dtype=tl.float32)
    l_i = tl.zeros([BLOCK_M], dtype=tl.float32) + 1.0
    acc = tl.zeros([BLOCK_M, HEAD_DIM], dtype=tl.float32)
    q = tl.load(q_ptrs)
    acc, l_i, m_i = _attn_fwd_inner(
        acc,
        l_i,
        m_i,
        q,
        k_ptrs,
        v_ptrs,
        sm_scale,
        stride_kn,
        stride_vn,
        start_m,
        seqlen_k,
        BLOCK_M,
        BLOCK_N,
        HEAD_DIM,
        CAUSAL,
    )
    acc = acc / l_i[:, None]
    lse = m_i + tl.math.log2(l_i) / 1.4426950408889634
    o_ptrs = (
        Out
        + off_hz * stride_oh
        + offs_m[:, None] * stride_om
        + offs_d[None, :] * stride_ok
    )
    tl.store(o_ptrs, acc.to(Out.dtype.element_ty))
    tl.store(Lse + off_hz * seqlen_q + offs_m, lse)

# config = {"BLOCK_M": 256, "BLOCK_N": 128, "HEAD_DIM": 128, "arch": "sm_90", "causal": true, "dtype": "bf16", "num_stages": 2, "num_warps": 16}
# arch = sm_90


// ===== COMPILED SASS (sm_90a) =====

	.target	sm_90a

	.elftype	@"ET_EXEC"


//--------------------- .note.nv.tkinfo           --------------------------
	.section	.note.nv.tkinfo,"",@"SHT_NOTE"
	.sectionflags	@"SHF_NOTE_NV_TKINFO"
	.tkinfo
        /*0018*/ 	.word	0x00000002
        /*0030*/ 	.string	""
        /*0030*/ 	.string	"ptxas"
        /*0030*/ 	.string	"Cuda compilation tools, release 13.0, V13.0.88"
        /*0030*/ 	.string	"Build cuda_13.0.r13.0/compiler.36424714_0"
        /*0030*/ 	.string	"-v  -suppress-debug-info  -lineinfo  -arch sm_90a "



//--------------------- .note.nv.cuinfo           --------------------------
	.section	.note.nv.cuinfo,"",@"SHT_NOTE"
	.sectionflags	@"SHF_NOTE_NV_CUINFO"
        /*0018*/ 	.short	0x0002
        /*001a*/ 	.short	0x005a
        /*001c*/ 	.short	0x0082
	.zero		2


//--------------------- .nv.info                  --------------------------
	.section	.nv.info,"",@"SHT_CUDA_INFO"
	.align	4


	//----- nvinfo : EIATTR_REGCOUNT
	.align		4
        /*0000*/ 	.byte	0x04, 0x2f
        /*0002*/ 	.short	(.L_2 - .L_1)
	.align		4
.L_1:
        /*0004*/ 	.word	index@(attn_fwd)
        /*0008*/ 	.word	0x00000080


	//----- nvinfo : EIATTR_FRAME_SIZE
	.align		4
.L_2:
        /*000c*/ 	.byte	0x04, 0x11
        /*000e*/ 	.short	(.L_4 - .L_3)
	.align		4
.L_3:
        /*0010*/ 	.word	index@(attn_fwd)
        /*0014*/ 	.word	0x00000530


	//----- nvinfo : EIATTR_MIN_STACK_SIZE
	.align		4
.L_4:
        /*0018*/ 	.byte	0x04, 0x12
        /*001a*/ 	.short	(.L_6 - .L_5)
	.align		4
.L_5:
        /*001c*/ 	.word	index@(attn_fwd)
        /*0020*/ 	.word	0x00000530
.L_6:


//--------------------- .nv.compat                --------------------------
	.section	.nv.compat,"",@"SHT_CUDA_COMPAT_INFO"
	.align	4
        /*0000*/ 	.byte	0x02, 0x09, 0x01, 0x00, 0x02, 0x02, 0x04, 0x00, 0x02, 0x05, 0x05, 0x00, 0x03, 0x07, 0x01, 0x01
        /*0010*/ 	.byte	0x02, 0x03, 0x00, 0x00, 0x02, 0x06, 0x01, 0x00, 0x04, 0x0b, 0x08, 0x00, 0x00, 0x00, 0x00, 0x00
        /*0020*/ 	.byte	0x00, 0x00, 0x00, 0x00


//--------------------- .nv.info.attn_fwd         --------------------------
	.section	.nv.info.attn_fwd,"",@"SHT_CUDA_INFO"
	.sectionflags	@""
	.align	4


	//----- nvinfo : EIATTR_CUDA_API_VERSION
	.align		4
        /*0000*/ 	.byte	0x04, 0x37
        /*0002*/ 	.short	(.L_8 - .L_7)
.L_7:
        /*0004*/ 	.word	0x00000082


	//----- nvinfo : EIATTR_KPARAM_INFO
	.align		4
.L_8:
        /*0008*/ 	.byte	0x04, 0x17
        /*000a*/ 	.short	(.L_10 - .L_9)
.L_9:
        /*000c*/ 	.word	0x00000000
        /*0010*/ 	.short	0x0019
        /*0012*/ 	.short	0x0080
        /*0014*/ 	.byte	0x00, 0xf4, 0x21, 0x00


	//----- nvinfo : EIATTR_KPARAM_INFO
	.align		4
.L_10:
        /*0018*/ 	.byte	0x04, 0x17
        /*001a*/ 	.short	(.L_12 - .L_11)
.L_11:
        /*001c*/ 	.word	0x00000000
        /*0020*/ 	.short	0x0018
        /*0022*/ 	.short	0x0078
        /*0024*/ 	.byte	0x00, 0xf4, 0x21, 0x00


	//----- nvinfo : EIATTR_KPARAM_INFO
	.align		4
.L_12:
        /*0028*/ 	.byte	0x04, 0x17
        /*002a*/ 	.short	(.L_14 - .L_13)
.L_13:
        /*002c*/ 	.word	0x00000000
        /*0030*/ 	.short	0x0017
        /*0032*/ 	.short	0x0070
        /*0034*/ 	.byte	0x00, 0xf0, 0x11, 0x00


	//----- nvinfo : EIATTR_KPARAM_INFO
	.align		4
.L_14:
        /*0038*/ 	.byte	0x04, 0x17
        /*003a*/ 	.short	(.L_16 - .L_15)
.L_15:
        /*003c*/ 	.word	0x00000000
        /*0040*/ 	.short	0x0016
        /*0042*/ 	.short	0x006c
        /*0044*/ 	.byte	0x00, 0xf0, 0x11, 0x00


	//----- nvinfo : EIATTR_KPARAM_INFO
	.align		4
.L_16:
        /*0048*/ 	.byte	0x04, 0x17
        /*004a*/ 	.short	(.L_18 - .L_17)
.L_17:
        /*004c*/ 	.word	0x00000000
        /*0050*/ 	.short	0x0015
        /*0052*/ 	.short	0x0068
        /*0054*/ 	.byte	0x00, 0xf0, 0x11, 0x00


	//----- nvinfo : EIATTR_KPARAM_INFO
	.align		4
.L_18:
        /*0058*/ 	.byte	0x04, 0x17
        /*005a*/ 	.short	(.L_20 - .L_19)
.L_19:
        /*005c*/ 	.word	0x00000000
        /*0060*/ 	.short	0x0014
        /*0062*/ 	.short	0x0064
        /*0064*/ 	.byte	0x00, 0xf0, 0x11, 0x00


	//----- nvinfo : EIATTR_KPARAM_INFO
	.align		4
.L_20:
        /*0068*/ 	.byte	0x04, 0x17
        /*006a*/ 	.short	(.L_22 - .L_21)
.L_21:
        /*006c*/ 	.word	0x00000000
        /*0070*/ 	.short	0x0013
        /*0072*/ 	.short	0x0060
        /*0074*/ 	.byte	0x00, 0xf0, 0x11, 0x00


	//----- nvinfo : EIATTR_KPARAM_INFO
	.align		4
.L_22:
        /*0078*/ 	.byte	0x04, 0x17
        /*007a*/ 	.short	(.L_24 - .L_23)
.L_23:
        /*007c*/ 	.word	0x00000000
        /*0080*/ 	.short	0x0012
        /*0082*/ 	.short	0x005c
        /*0084*/ 	.byte	0x00, 0xf0, 0x11, 0x00


	//----- nvinfo : EIATTR_KPARAM_INFO
	.align		4
.L_24:
        /*0088*/ 	.byte	0x04, 0x17
        /*008a*/ 	.short	(.L_26 - .L_25)
.L_25:
        /*008c*/ 	.word	0x00000000
        /*0090*/ 	.short	0x0011
        /*0092*/ 	.short	0x0058
        /*0094*/ 	.byte	0x00, 0xf0, 0x11, 0x00


	//----- nvinfo : EIATTR_KPARAM_INFO
	.align		4
.L_26:
        /*0098*/ 	.byte	0x04, 0x17
        /*009a*/ 	.short	(.L_28 - .L_27)
.L_27:
        /*009c*/ 	.word	0x00000000
        /*00a0*/ 	.short	0x0010
        /*00a2*/ 	.short	0x0054
        /*00a4*/ 	.byte	0x00, 0xf0, 0x11, 0x00


	//----- nvinfo : EIATTR_KPARAM_INFO
	.align		4
.L_28:
        /*00a8*/ 	.byte	0x04, 0x17
        /*00aa*/ 	.short	(.L_30 - .L_29)
.L_29:
        /*00ac*/ 	.word	0x00000000
        /*00b0*/ 	.short	0x000f
        /*00b2*/ 	.short	0x0050
        /*00b4*/ 	.byte	0x00, 0xf0, 0x11, 0x00


	//----- nvinfo : EIATTR_KPARAM_INFO
	.align		4
.L_30:
        /*00b8*/ 	.byte	0x04, 0x17
        /*00ba*/ 	.short	(.L_32 - .L_31)
.L_31:
        /*00bc*/ 	.word	0x00000000
        /*00c0*/ 	.short	0x000e
        /*00c2*/ 	.short	0x004c
        /*00c4*/ 	.byte	0x00, 0xf0, 0x11, 0x00


	//----- nvinfo : EIATTR_KPARAM_INFO
	.align		4
.L_32:
        /*00c8*/ 	.byte	0x04, 0x17
        /*00ca*/ 	.short	(.L_34 - .L_33)
.L_33:
        /*00cc*/ 	.word	0x00000000
        /*00d0*/ 	.short	0x000d
        /*00d2*/ 	.short	0x0048
        /*00d4*/ 	.byte	0x00, 0xf0, 0x11, 0x00


	//----- nvinfo : EIATTR_KPARAM_INFO
	.align		4
.L_34:
        /*00d8*/ 	.byte	0x04, 0x17
        /*00da*/ 	.short	(.L_36 - .L_35)
.L_35:
        /*00dc*/ 	.word	0x00000000
        /*00e0*/ 	.short	0x000c
        /*00e2*/ 	.short	0x0044
        /*00e4*/ 	.byte	0x00, 0xf0, 0x11, 0x00


	//----- nvinfo : EIATTR_KPARAM_INFO
	.align		4
.L_36:
        /*00e8*/ 	.byte	0x04, 0x17
        /*00ea*/ 	.short	(.L_38 - .L_37)
.L_37:
        /*00ec*/ 	.word	0x00000000
        /*00f0*/ 	.short	0x000b
        /*00f2*/ 	.short	0x0040
        /*00f4*/ 	.byte	0x00, 0xf0, 0x11, 0x00


	//----- nvinfo : EIATTR_KPARAM_INFO
	.align		4
.L_38:
        /*00f8*/ 	.byte	0x04, 0x17
        /*00fa*/ 	.short	(.L_40 - .L_39)
.L_39:
        /*00fc*/ 	.word	0x00000000
        /*0100*/ 	.short	0x000a
        /*0102*/ 	.short	0x003c
        /*0104*/ 	.byte	0x00, 0xf0, 0x11, 0x00


	//----- nvinfo : EIATTR_KPARAM_INFO
	.align		4
.L_40:
        /*0108*/ 	.byte	0x04, 0x17
        /*010a*/ 	.short	(.L_42 - .L_41)
.L_41:
        /*010c*/ 	.word	0x00000000
        /*0110*/ 	.short	0x0009
        /*0112*/ 	.short	0x0038
        /*0114*/ 	.byte	0x00, 0xf0, 0x11, 0x00


	//----- nvinfo : EIATTR_KPARAM_INFO
	.align		4
.L_42:
        /*0118*/ 	.byte	0x04, 0x17
        /*011a*/ 	.short	(.L_44 - .L_43)
.L_43:
        /*011c*/ 	.word	0x00000000
        /*0120*/ 	.short	0x0008
        /*0122*/ 	.short	0x0034
        /*0124*/ 	.byte	0x00, 0xf0, 0x11, 0x00


	//----- nvinfo : EIATTR_KPARAM_INFO
	.align		4
.L_44:
        /*0128*/ 	.byte	0x04, 0x17
        /*012a*/ 	.short	(.L_46 - .L_45)
.L_45:
        /*012c*/ 	.word	0x00000000
        /*0130*/ 	.short	0x0007
        /*0132*/ 	.short	0x0030
        /*0134*/ 	.byte	0x00, 0xf0, 0x11, 0x00


	//----- nvinfo : EIATTR_KPARAM_INFO
	.align		4
.L_46:
        /*0138*/ 	.byte	0x04, 0x17
        /*013a*/ 	.short	(.L_48 - .L_47)
.L_47:
        /*013c*/ 	.word	0x00000000
        /*0140*/ 	.short	0x0006
        /*0142*/ 	.short	0x002c
        /*0144*/ 	.byte	0x00, 0xf0, 0x11, 0x00


	//----- nvinfo : EIATTR_KPARAM_INFO
	.align		4
.L_48:
        /*0148*/ 	.byte	0x04, 0x17
        /*014a*/ 	.short	(.L_50 - .L_49)
.L_49:
        /*014c*/ 	.word	0x00000000
        /*0150*/ 	.short	0x0005
        /*0152*/ 	.short	0x0028
        /*0154*/ 	.byte	0x00, 0xf0, 0x11, 0x00


	//----- nvinfo : EIATTR_KPARAM_INFO
	.align		4
.L_50:
        /*0158*/ 	.byte	0x04, 0x17
        /*015a*/ 	.short	(.L_52 - .L_51)
.L_51:
        /*015c*/ 	.word	0x00000000
        /*0160*/ 	.short	0x0004
        /*0162*/ 	.short	0x0020
        /*0164*/ 	.byte	0x00, 0xf4, 0x21, 0x00


	//----- nvinfo : EIATTR_KPARAM_INFO
	.align		4
.L_52:
        /*0168*/ 	.byte	0x04, 0x17
        /*016a*/ 	.short	(.L_54 - .L_53)
.L_53:
        /*016c*/ 	.word	0x00000000
        /*0170*/ 	.short	0x0003
        /*0172*/ 	.short	0x0018
        /*0174*/ 	.byte	0x00, 0xf4, 0x21, 0x00


	//----- nvinfo : EIATTR_KPARAM_INFO
	.align		4
.L_54:
        /*0178*/ 	.byte	0x04, 0x17
        /*017a*/ 	.short	(.L_56 - .L_55)
.L_55:
        /*017c*/ 	.word	0x00000000
        /*0180*/ 	.short	0x0002
        /*0182*/ 	.short	0x0010
        /*0184*/ 	.byte	0x00, 0xf4, 0x21, 0x00


	//----- nvinfo : EIATTR_KPARAM_INFO
	.align		4
.L_56:
        /*0188*/ 	.byte	0x04, 0x17
        /*018a*/ 	.short	(.L_58 - .L_57)
.L_57:
        /*018c*/ 	.word	0x00000000
        /*0190*/ 	.short	0x0001
        /*0192*/ 	.short	0x0008
        /*0194*/ 	.byte	0x00, 0xf4, 0x21, 0x00


	//----- nvinfo : EIATTR_KPARAM_INFO
	.align		4
.L_58:
        /*0198*/ 	.byte	0x04, 0x17
        /*019a*/ 	.short	(.L_60 - .L_59)
.L_59:
        /*019c*/ 	.word	0x00000000
        /*01a0*/ 	.short	0x0000
        /*01a2*/ 	.short	0x0000
        /*01a4*/ 	.byte	0x00, 0xf4, 0x21, 0x00


	//----- nvinfo : EIATTR_SPARSE_MMA_MASK
	.align		4
.L_60:
        /*01a8*/ 	.byte	0x03, 0x50
        /*01aa*/ 	.short	0x0000


	//----- nvinfo : EIATTR_MAXREG_COUNT
	.align		4
        /*01ac*/ 	.byte	0x03, 0x1b
        /*01ae*/ 	.short	0x0080


	//----- nvinfo : EIATTR_NUM_BARRIERS
	.align		4
        /*01b0*/ 	.byte	0x02, 0x4c
        /*01b2*/ 	.byte	0x01
	.zero		1


	//----- nvinfo : EIATTR_ANNOTATIONS
	.align		4
        /*01b4*/ 	.byte	0x04, 0x55
        /*01b6*/ 	.short	(.L_62 - .L_61)


	//   ....[0]....
.L_61:
        /*01b8*/ 	.word	0x00000001
        /*01bc*/ 	.byte	0x10, 0x16, 0x00, 0x00, 0x01, 0x00, 0x00, 0x00, 0x30, 0x16, 0x00, 0x00, 0x01, 0x00, 0x00, 0x00
        /* <DEDUP_REMOVED lines=378> */
        /*196c*/ 	.byte	0xb0, 0xa9, 0x00, 0x00


	//----- nvinfo : EIATTR_MERCURY_ISA_VERSION
	.align		4
.L_62:
        /*1970*/ 	.byte	0x03, 0x5f
        /*1972*/ 	.short	0x0101


	//----- nvinfo : EIATTR_COOP_GROUP_MASK_REGIDS
	.align		4
        /*1974*/ 	.byte	0x04, 0x29
        /*1976*/ 	.short	(.L_64 - .L_63)


	//   ....[0]....
.L_63:
        /*1978*/ 	.word	0xffffffff


	//   ....[1]....
        /*197c*/ 	.word	0xffffffff


	//   ....[2]....
        /*1980*/ 	.word	0xffffffff


	//   ....[3]....
        /*1984*/ 	.word	0xffffffff


	//   ....[4]....
        /*1988*/ 	.word	0xffffffff


	//   ....[5]....
        /*198c*/ 	.word	0xffffffff


	//   ....[6]....
        /*1990*/ 	.word	0xffffffff


	//   ....[7]....
        /*1994*/ 	.word	0xffffffff


	//----- nvinfo : EIATTR_COOP_GROUP_INSTR_OFFSETS
	.align		4
.L_64:
        /*1998*/ 	.byte	0x04, 0x28
        /*199a*/ 	.short	(.L_66 - .L_65)


	//   ....[0]....
.L_65:
        /*199c*/ 	.word	0x00005e10


	//   ....[1]....
        /*19a0*/ 	.word	0x00005e30


	//   ....[2]....
        /*19a4*/ 	.word	0x00006380


	//   ....[3]....
        /*19a8*/ 	.word	0x000063b0


	//   ....[4]....
        /*19ac*/ 	.word	0x00009ef0


	//   ....[5]....
        /*19b0*/ 	.word	0x00009f00


	//   ....[6]....
        /*19b4*/ 	.word	0x00009f30


	//   ....[7]....
        /*19b8*/ 	.word	0x00009f40


	//----- nvinfo : EIATTR_EXIT_INSTR_OFFSETS
	.align		4
.L_66:
        /*19bc*/ 	.byte	0x04, 0x1c
        /*19be*/ 	.short	(.L_68 - .L_67)


	//   ....[0]....
.L_67:
        /*19c0*/ 	.word	0x0000d240


	//   ....[1]....
        /*19c4*/ 	.word	0x0000d270


	//----- nvinfo : EIATTR_REQNTID
	.align		4
.L_68:
        /*19c8*/ 	.byte	0x04, 0x10
        /*19ca*/ 	.short	(.L_70 - .L_69)
.L_69:
        /*19cc*/ 	.word	0x00000200
        /*19d0*/ 	.word	0x00000001
        /*19d4*/ 	.word	0x00000001


	//----- nvinfo : EIATTR_CBANK_PARAM_SIZE
	.align		4
.L_70:
        /*19d8*/ 	.byte	0x03, 0x19
        /*19da*/ 	.short	0x0088


	//----- nvinfo : EIATTR_PARAM_CBANK
	.align		4
        /*19dc*/ 	.byte	0x04, 0x0a
        /*19de*/ 	.short	(.L_72 - .L_71)
	.align		4
.L_71:
        /*19e0*/ 	.word	index@(.nv.constant0.attn_fwd)
        /*19e4*/ 	.short	0x0210
        /*19e6*/ 	.short	0x0088


	//----- nvinfo : EIATTR_SW_WAR
	.align		4
.L_72:
        /*19e8*/ 	.byte	0x04, 0x36
        /*19ea*/ 	.short	(.L_74 - .L_73)
.L_73:
        /*19ec*/ 	.word	0x00000008
.L_74:


//--------------------- .nv.callgraph             --------------------------
	.section	.nv.callgraph,"",@"SHT_CUDA_CALLGRAPH"
	.align	4
	.sectionentsize	8
	.align		4
        /*0000*/ 	.word	0x00000000
	.align		4
        /*0004*/ 	.word	0xffffffff
	.align		4
        /*0008*/ 	.word	0x00000000
	.align		4
        /*000c*/ 	.word	0xfffffffe
	.align		4
        /*0010*/ 	.word	0x00000000
	.align		4
        /*0014*/ 	.word	0xfffffffd
	.align		4
        /*0018*/ 	.word	0x00000000
	.align		4
        /*001c*/ 	.word	0xfffffffc


//--------------------- .nv.constant4             --------------------------
	.section	.nv.constant4,"a",@progbits
	.align	8
	.align		8
.nv.constant4:
        /*0000*/ 	.dword	_$_str


//--------------------- .text.attn_fwd            --------------------------
	.section	.text.attn_fwd,"ax",@progbits
	.align	128
        .global         attn_fwd
        .type           attn_fwd,@function
        .size           attn_fwd,(.L_x_3 - attn_fwd)
        .other          attn_fwd,@"STO_CUDA_ENTRY STV_DEFAULT"
attn_fwd:
.text.attn_fwd:
[----:B------:R-:W0:Y:S01]  /*0000*/  LDC R1, c[0x0][0x28] ;  /* 0x00000a00ff017b82 */ /* 0x000e220000000800 */
[----:B------:R-:W1:Y:S07]  /*0010*/  S2R R82, SR_TID.X ;  /* 0x0000000000527919 */ /* 0x000e6e0000002100 */
[----:B------:R-:W2:Y:S01]  /*0020*/  S2UR UR7, SR_CTAID.Y ;  /* 0x00000000000779c3 */ /* 0x000ea20000002600 */
[----:B------:R-:W-:Y:S01]  /*0030*/  ULDC.64 UR4, c[0x0][0x240] ;  /* 0x0000900000047ab9 */ /* 0x000fe20000000a00 */
[----:B------:R-:W-:Y:S01]  /*0040*/  ULDC.64 UR46, c[0x0][0x208] ;  /* 0x00008200002e7ab9 */ /* 0x000fe20000000a00 */
[----:B------:R-:W3:Y:S01]  /*0050*/  S2R R0, SR_CTAID.X ;  /* 0x0000000000007919 */ /* 0x000ee20000002500 */
[----:B0-----:R-:W-:-:S04]  /*0060*/  VIADD R1, R1, 0xfffffad0 ;  /* 0xfffffad001017836 */ /* 0x001fc80000000000 */
[----:B------:R-:W0:Y:S08]  /*0070*/  LDC R8, c[0x0][0x248] ;  /* 0x00009200ff087b82 */ /* 0x000e300000000800 */
[----:B------:R-:W4:Y:S01]  /*0080*/  LDC.64 R6, c[0x0][0x210] ;  /* 0x00008400ff067b82 */ /* 0x000f220000000a00 */
[----:B--2---:R-:W-:-:S04]  /*0090*/  UIMAD UR4, UR7, UR4, URZ ;  /* 0x00000004070472a4 */ /* 0x004fc8000f8e023f */
[----:B------:R-:W-:Y:S01]  /*00a0*/  USHF.L.U32 UR6, UR4, 0x1, URZ ;  /* 0x0000000104067899 */ /* 0x000fe2000800063f */
[----:B-1----:R-:W-:Y:S02]  /*00b0*/  SHF.R.U32.HI R5, RZ, 0x8, R82 ;  /* 0x00000008ff057819 */ /* 0x002fe40000011652 */
[----:B---3--:R-:W-:Y:S02]  /*00c0*/  PRMT R2, R82, 0x6540, R0 ;  /* 0x0000654052027816 */ /* 0x008fe40000000000 */
[----:B------:R-:W-:-:S03]  /*00d0*/  SGXT.U32 R5, R5, 0x1 ;  /* 0x000000010505781a */ /* 0x000fc60000000000 */
[----:B------:R-:W-:Y:S01]  /*00e0*/  IMAD R0, R2, UR5, RZ ;  /* 0x0000000502007c24 */ /* 0x000fe2000f8e02ff */
[----:B------:R-:W-:Y:S01]  /*00f0*/  UIMAD.WIDE UR4, UR4, 0x2, URZ ;  /* 0x00000002040478a5 */ /* 0x000fe2000f8e023f */
[----:B0-----:R-:W-:Y:S02]  /*0100*/  IMAD R5, R5, R8, RZ ;  /* 0x0000000805057224 */ /* 0x001fe400078e02ff */
[C---:B------:R-:W-:Y:S02]  /*0110*/  IMAD.SHL.U32 R3, R0.reuse, 0x2, RZ ;  /* 0x0000000200037824 */ /* 0x040fe400078e00ff */
[----:B------:R-:W-:-:S03]  /*0120*/  IMAD.HI R0, R0, 0x2, RZ ;  /* 0x0000000200007827 */ /* 0x000fc600078e02ff */
[----:B----4-:R-:W-:Y:S01]  /*0130*/  IADD3 R3, P0, P1, R3, UR6, R6 ;  /* 0x0000000603037c10 */ /* 0x010fe2000f91e006 */
[----:B------:R-:W-:-:S03]  /*0140*/  IMAD R9, R8, 0x2, R5 ;  /* 0x0000000208097824 */ /* 0x000fc600078e0205 */
[----:B------:R-:W-:Y:S01]  /*0150*/  IADD3.X R0, R0, UR5, R7, P0, P1 ;  /* 0x0000000500007c10 */ /* 0x000fe200087e2407 */
[C---:B------:R-:W-:Y:S01]  /*0160*/  IMAD R13, R8.reuse, 0x2, R9 ;  /* 0x00000002080d7824 */ /* 0x040fe200078e0209 */
[-C--:B------:R-:W-:Y:S02]  /*0170*/  LEA R6, P0, R5, R3.reuse, 0x1 ;  /* 0x0000000305067211 */ /* 0x080fe400078008ff */
[-C--:B------:R-:W-:Y:S02]  /*0180*/  LEA R10, P1, R9, R3.reuse, 0x1 ;  /* 0x00000003090a7211 */ /* 0x080fe400078208ff */
[-C--:B------:R-:W-:Y:S01]  /*0190*/  LEA.HI.X.SX32 R7, R5, R0.reuse, 0x1, P0 ;  /* 0x0000000005077211 */ /* 0x080fe200000f0eff */
[C---:B------:R-:W-:Y:S01]  /*01a0*/  IMAD R5, R8.reuse, 0x2, R13 ;  /* 0x0000000208057824 */ /* 0x040fe200078e020d */
[-C--:B------:R-:W-:Y:S02]  /*01b0*/  LEA.HI.X.SX32 R11, R9, R0.reuse, 0x1, P1 ;  /* 0x00000000090b7211 */ /* 0x080fe400008f0eff */
[CC--:B------:R-:W-:Y:S01]  /*01c0*/  LEA R12, P0, R13.reuse, R3.reuse, 0x1 ;  /* 0x000000030d0c7211 */ /* 0x0c0fe200078008ff */
[C---:B------:R-:W-:Y:S01]  /*01d0*/  IMAD R9, R8.reuse, 0x2, R5 ;  /* 0x0000000208097824 */ /* 0x040fe200078e0205 */
[----:B------:R-:W2:Y:S02]  /*01e0*/  LDG.E.U16 R2, desc[UR46][R6.64] ;  /* 0x0000002e06027981 */ /* 0x000ea4000c1e1500 */
[----:B------:R-:W-:Y:S01]  /*01f0*/  LEA.HI.X.SX32 R13, R13, R0, 0x1, P0 ;  /* 0x000000000d0d7211 */ /* 0x000fe200000f0eff */
[----:B------:R-:W-:Y:S01]  /*0200*/  IMAD R19, R8, 0x2, R9 ;  /* 0x0000000208137824 */ /* 0x000fe200078e0209 */
[-C--:B------:R-:W-:Y:S01]  /*0210*/  LEA R16, P1, R9, R3.reuse, 0x1 ;  /* 0x0000000309107211 */ /* 0x080fe200078208ff */
[----:B------:R0:W3:Y:S01]  /*0220*/  LDG.E.U16 R4, desc[UR46][R10.64] ;  /* 0x0000002e0a047981 */ /* 0x0000e2000c1e1500 */
[----:B------:R-:W-:-:S02]  /*0230*/  LEA R14, P0, R5, R3, 0x1 ;  /* 0x00000003050e7211 */ /* 0x000fc400078008ff */
[-C--:B------:R-:W-:Y:S01]  /*0240*/  LEA.HI.X.SX32 R17, R9, R0.reuse, 0x1, P1 ;  /* 0x0000000009117211 */ /* 0x080fe200008f0eff */
[C---:B------:R-:W-:Y:S01]  /*0250*/  IMAD R9, R8.reuse, 0x2, R19 ;  /* 0x0000000208097824 */ /* 0x040fe200078e0213 */
[-C--:B------:R-:W-:Y:S02]  /*0260*/  LEA.HI.X.SX32 R15, R5, R0.reuse, 0x1, P0 ;  /* 0x00000000050f7211 */ /* 0x080fe400000f0eff */
[C---:B------:R-:W-:Y:S01]  /*0270*/  LEA R18, P0, R19.reuse, R3, 0x1 ;  /* 0x0000000313127211 */ /* 0x040fe200078008ff */
[----:B------:R1:W4:Y:S01]  /*0280*/  LDG.E.U16 R5, desc[UR46][R12.64] ;  /* 0x0000002e0c057981 */ /* 0x000322000c1e1500 */
[C---:B------:R-:W-:Y:S02]  /*0290*/  LEA R21, R8.reuse, R9, 0x1 ;  /* 0x0000000908157211 */ /* 0x040fe400078e08ff */
[----:B------:R-:W-:Y:S01]  /*02a0*/  LEA.HI.X.SX32 R19, R19, R0, 0x1, P0 ;  /* 0x0000000013137211 */ /* 0x000fe200000f0eff */
[----:B------:R5:W4:Y:S01]  /*02b0*/  LDG.E.U16 R6, desc[UR46][R14.64] ;  /* 0x0000002e0e067981 */ /* 0x000b22000c1e1500 */
[----:B0-----:R-:W-:Y:S01]  /*02c0*/  LEA R10, P0, R9, R3, 0x1 ;  /* 0x00000003090a7211 */ /* 0x001fe200078008ff */
[----:B------:R-:W-:-:S02]  /*02d0*/  IMAD R23, R8, 0x2, R21 ;  /* 0x0000000208177824 */ /* 0x000fc400078e0215 */
[----:B------:R0:W3:Y:S01]  /*02e0*/  LDG.E.U16 R7, desc[UR46][R16.64] ;  /* 0x0000002e10077981 */ /* 0x0000e2000c1e1500 */
[-C--:B------:R-:W-:Y:S01]  /*02f0*/  LEA.HI.X.SX32 R11, R9, R0.reuse, 0x1, P0 ;  /* 0x00000000090b7211 */ /* 0x080fe200000f0eff */
[C---:B-1----:R-:W-:Y:S01]  /*0300*/  IMAD R13, R8.reuse, 0x2, R23 ;  /* 0x00000002080d7824 */ /* 0x042fe200078e0217 */
[-C--:B------:R-:W-:Y:S01]  /*0310*/  LEA R20, P0, R21, R3.reuse, 0x1 ;  /* 0x0000000315147211 */ /* 0x080fe200078008ff */
[----:B------:R1:W4:Y:S01]  /*0320*/  LDG.E.U16 R9, desc[UR46][R18.64] ;  /* 0x0000002e12097981 */ /* 0x000322000c1e1500 */
[-C--:B------:R-:W-:Y:S01]  /*0330*/  LEA R22, P1, R23, R3.reuse, 0x1 ;  /* 0x0000000317167211 */ /* 0x080fe200078208ff */
[C---:B-----5:R-:W-:Y:S01]  /*0340*/  IMAD R15, R8.reuse, 0x2, R13 ;  /* 0x00000002080f7824 */ /* 0x060fe200078e020d */
[-C--:B------:R-:W-:Y:S01]  /*0350*/  LEA.HI.X.SX32 R21, R21, R0.reuse, 0x1, P0 ;  /* 0x0000000015157211 */ /* 0x080fe200000f0eff */
[----:B------:R5:W4:Y:S01]  /*0360*/  LDG.E.U16 R10, desc[UR46][R10.64] ;  /* 0x0000002e0a0a7981 */ /* 0x000b22000c1e1500 */
[-C--:B------:R-:W-:Y:S01]  /*0370*/  LEA R24, P0, R13, R3.reuse, 0x1 ;  /* 0x000000030d187211 */ /* 0x080fe200078008ff */
[C---:B0-----:R-:W-:Y:S01]  /*0380*/  IMAD R17, R8.reuse, 0x2, R15 ;  /* 0x0000000208117824 */ /* 0x041fe200078e020f */
[-C--:B------:R-:W-:Y:S01]  /*0390*/  LEA.HI.X.SX32 R23, R23, R0.reuse, 0x1, P1 ;  /* 0x0000000017177211 */ /* 0x080fe200008f0eff */
[----:B------:R0:W4:Y:S01]  /*03a0*/  LDG.E.U16 R12, desc[UR46][R20.64] ;  /* 0x0000002e140c7981 */ /* 0x000122000c1e1500 */
[-C--:B------:R-:W-:Y:S01]  /*03b0*/  LEA.HI.X.SX32 R25, R13, R0.reuse, 0x1, P0 ;  /* 0x000000000d197211 */ /* 0x080fe200000f0eff */
[C---:B------:R-:W-:Y:S01]  /*03c0*/  IMAD R29, R8.reuse, 0x2, R17 ;  /* 0x00000002081d7824 */ /* 0x040fe200078e0211 */
[CC--:B-1----:R-:W-:Y:S01]  /*03d0*/  LEA R18, P0, R15.reuse, R3.reuse, 0x1 ;  /* 0x000000030f127211 */ /* 0x0c2fe200078008ff */
[----:B------:R1:W4:Y:S02]  /*03e0*/  LDG.E.U16 R13, desc[UR46][R22.64] ;  /* 0x0000002e160d7981 */ /* 0x000324000c1e1500 */
[C---:B-----5:R-:W-:Y:S01]  /*03f0*/  IMAD R11, R8.reuse, 0x2, R29 ;  /* 0x00000002080b7824 */ /* 0x060fe200078e021d */
[-C--:B------:R-:W-:Y:S01]  /*0400*/  LEA.HI.X.SX32 R19, R15, R0.reuse, 0x1, P0 ;  /* 0x000000000f137211 */ /* 0x080fe200000f0eff */
[----:B------:R5:W4:Y:S01]  /*0410*/  LDG.E.U16 R14, desc[UR46][R24.64] ;  /* 0x0000002e180e7981 */ /* 0x000b22000c1e1500 */
[-C--:B------:R-:W-:Y:S01]  /*0420*/  LEA R26, P0, R17, R3.reuse, 0x1 ;  /* 0x00000003111a7211 */ /* 0x080fe200078008ff */
[----:B0-----:R-:W-:Y:S01]  /*0430*/  IMAD R21, R8, 0x2, R11 ;  /* 0x0000000208157824 */ /* 0x001fe200078e020b */
[----:B------:R-:W-:Y:S01]  /*0440*/  LEA R28, P1, R29, R3, 0x1 ;  /* 0x000000031d1c7211 */ /* 0x000fe200078208ff */
[----:B------:R-:W4:Y:S01]  /*0450*/  LDG.E.U16 R15, desc[UR46][R18.64] ;  /* 0x0000002e120f7981 */ /* 0x000f22000c1e1500 */
[----:B------:R-:W-:-:S02]  /*0460*/  LEA.HI.X.SX32 R27, R17, R0, 0x1, P0 ;  /* 0x00000000111b7211 */ /* 0x000fc400000f0eff */
[-C--:B------:R-:W-:Y:S02]  /*0470*/  LEA R30, P0, R11, R3.reuse, 0x1 ;  /* 0x000000030b1e7211 */ /* 0x080fe400078008ff */
[-C--:B------:R-:W-:Y:S01]  /*0480*/  LEA.HI.X.SX32 R29, R29, R0.reuse, 0x1, P1 ;  /* 0x000000001d1d7211 */ /* 0x080fe200008f0eff */
[----:B------:R0:W4:Y:S01]  /*0490*/  LDG.E.U16 R16, desc[UR46][R26.64] ;  /* 0x0000002e1a107981 */ /* 0x000122000c1e1500 */
[-C--:B------:R-:W-:Y:S01]  /*04a0*/  LEA.HI.X.SX32 R31, R11, R0.reuse, 0x1, P0 ;  /* 0x000000000b1f7211 */ /* 0x080fe200000f0eff */
[C---:B------:R-:W-:Y:S01]  /*04b0*/  IMAD R11, R8.reuse, 0x2, R21 ;  /* 0x00000002080b7824 */ /* 0x040fe200078e0215 */
[C---:B-1----:R-:W-:Y:S01]  /*04c0*/  LEA R22, P0, R21.reuse, R3, 0x1 ;  /* 0x0000000315167211 */ /* 0x042fe200078008ff */
[----:B------:R-:W4:Y:S03]  /*04d0*/  LDG.E.U16 R17, desc[UR46][R28.64] ;  /* 0x0000002e1c117981 */ /* 0x000f26000c1e1500 */
[----:B------:R-:W-:Y:S01]  /*04e0*/  LEA.HI.X.SX32 R23, R21, R0, 0x1, P0 ;  /* 0x0000000015177211 */ /* 0x000fe200000f0eff */
[----:B------:R1:W4:Y:S01]  /*04f0*/  LDG.E.U16 R18, desc[UR46][R30.64] ;  /* 0x0000002e1e127981 */ /* 0x000322000c1e1500 */
[----:B------:R-:W-:-:S02]  /*0500*/  LEA R21, R8, R11, 0x1 ;  /* 0x0000000b08157211 */ /* 0x000fc400078e08ff */
[C---:B-----5:R-:W-:Y:S01]  /*0510*/  LEA R24, P0, R11.reuse, R3, 0x1 ;  /* 0x000000030b187211 */ /* 0x060fe200078008ff */
[----:B------:R-:W5:Y:S02]  /*0520*/  LDG.E.U16 R19, desc[UR46][R22.64] ;  /* 0x0000002e16137981 */ /* 0x000f64000c1e1500 */
[----:B------:R-:W-:Y:S01]  /*0530*/  IMAD R35, R8, 0x2, R21 ;  /* 0x0000000208237824 */ /* 0x000fe200078e0215 */
[----:B------:R-:W-:-:S03]  /*0540*/  LEA.HI.X.SX32 R25, R11, R0, 0x1, P0 ;  /* 0x000000000b197211 */ /* 0x000fc600000f0eff */
[C---:B------:R-:W-:Y:S01]  /*0550*/  IMAD R11, R8.reuse, 0x2, R35 ;  /* 0x00000002080b7824 */ /* 0x040fe200078e0223 */
[CC--:B0-----:R-:W-:Y:S01]  /*0560*/  LEA R26, P0, R35.reuse, R3.reuse, 0x1 ;  /* 0x00000003231a7211 */ /* 0x0c1fe200078008ff */
[----:B------:R-:W5:Y:S03]  /*0570*/  LDG.E.U16 R20, desc[UR46][R24.64] ;  /* 0x0000002e18147981 */ /* 0x000f66000c1e1500 */
[-C--:B------:R-:W-:Y:S01]  /*0580*/  LEA.HI.X.SX32 R27, R35, R0.reuse, 0x1, P0 ;  /* 0x00000000231b7211 */ /* 0x080fe200000f0eff */
[C---:B-1----:R-:W-:Y:S01]  /*0590*/  IMAD R31, R8.reuse, 0x2, R11 ;  /* 0x00000002081f7824 */ /* 0x042fe200078e020b */
[-C--:B------:R-:W-:Y:S02]  /*05a0*/  LEA R28, P0, R11, R3.reuse, 0x1 ;  /* 0x000000030b1c7211 */ /* 0x080fe400078008ff */
[----:B------:R-:W-:Y:S01]  /*05b0*/  LEA R32, P1, R21, R3, 0x1 ;  /* 0x0000000315207211 */ /* 0x000fe200078208ff */
[----:B------:R-:W5:Y:S01]  /*05c0*/  LDG.E.U16 R22, desc[UR46][R26.64] ;  /* 0x0000002e1a167981 */ /* 0x000f62000c1e1500 */
[-C--:B------:R-:W-:Y:S01]  /*05d0*/  LEA.HI.X.SX32 R29, R11, R0.reuse, 0x1, P0 ;  /* 0x000000000b1d7211 */ /* 0x080fe200000f0eff */
[----:B------:R-:W-:Y:S01]  /*05e0*/  IMAD R11, R8, 0x2, R31 ;  /* 0x00000002080b7824 */ /* 0x000fe200078e021f */
[----:B------:R-:W-:-:S03]  /*05f0*/  LEA.HI.X.SX32 R33, R21, R0, 0x1, P1 ;  /* 0x0000000015217211 */ /* 0x000fc600008f0eff */
[C---:B------:R-:W-:Y:S01]  /*0600*/  IMAD R37, R8.reuse, 0x2, R11 ;  /* 0x0000000208257824 */ /* 0x040fe200078e020b */
[-C--:B------:R-:W-:Y:S01]  /*0610*/  LEA R34, P1, R11, R3.reuse, 0x1 ;  /* 0x000000030b227211 */ /* 0x080fe200078208ff */
[----:B------:R0:W5:Y:S02]  /*0620*/  LDG.E.U16 R21, desc[UR46][R32.64] ;  /* 0x0000002e20157981 */ /* 0x000164000c1e1500 */
[C---:B------:R-:W-:Y:S01]  /*0630*/  IMAD R39, R8.reuse, 0x2, R37 ;  /* 0x0000000208277824 */ /* 0x040fe200078e0225 */
[-C--:B------:R-:W-:Y:S01]  /*0640*/  LEA R30, P0, R31, R3.reuse, 0x1 ;  /* 0x000000031f1e7211 */ /* 0x080fe200078008ff */
[----:B------:R1:W5:Y:S01]  /*0650*/  LDG.E.U16 R23, desc[UR46][R28.64] ;  /* 0x0000002e1c177981 */ /* 0x000362000c1e1500 */
[-C--:B------:R-:W-:Y:S01]  /*0660*/  LEA.HI.X.SX32 R35, R11, R0.reuse, 0x1, P1 ;  /* 0x000000000b237211 */ /* 0x080fe200008f0eff */
[C---:B------:R-:W-:Y:S01]  /*0670*/  IMAD R11, R8.reuse, 0x2, R39 ;  /* 0x00000002080b7824 */ /* 0x040fe200078e0227 */
[-C--:B------:R-:W-:Y:S02]  /*0680*/  LEA.HI.X.SX32 R31, R31, R0.reuse, 0x1, P0 ;  /* 0x000000001f1f7211 */ /* 0x080fe400000f0eff */
[C---:B0-----:R-:W-:Y:S01]  /*0690*/  LEA R32, P0, R37.reuse, R3, 0x1 ;  /* 0x0000000325207211 */ /* 0x041fe200078008ff */
[----:B------:R-:W-:Y:S01]  /*06a0*/  IMAD R41, R8, 0x2, R11 ;  /* 0x0000000208297824 */ /* 0x000fe200078e020b */
[----:B------:R0:W5:Y:S02]  /*06b0*/  LDG.E.U16 R25, desc[UR46][R34.64] ;  /* 0x0000002e22197981 */ /* 0x000164000c1e1500 */
[----:B------:R-:W-:-:S02]  /*06c0*/  LEA.HI.X.SX32 R33, R37, R0, 0x1, P0 ;  /* 0x0000000025217211 */ /* 0x000fc400000f0eff */
[C---:B------:R-:W-:Y:S01]  /*06d0*/  LEA R36, P0, R39.reuse, R3, 0x1 ;  /* 0x0000000327247211 */ /* 0x040fe200078008ff */
[----:B------:R-:W5:Y:S01]  /*06e0*/  LDG.E.U16 R24, desc[UR46][R30.64] ;  /* 0x0000002e1e187981 */ /* 0x000f62000c1e1500 */
[C---:B-1----:R-:W-:Y:S02]  /*06f0*/  LEA R29, R8.reuse, R41, 0x1 ;  /* 0x00000029081d7211 */ /* 0x042fe400078e08ff */
[-C--:B------:R-:W-:Y:S01]  /*0700*/  LEA.HI.X.SX32 R37, R39, R0.reuse, 0x1, P0 ;  /* 0x0000000027257211 */ /* 0x080fe200000f0eff */
[----:B------:R1:W5:Y:S01]  /*0710*/  LDG.E.U16 R26, desc[UR46][R32.64] ;  /* 0x0000002e201a7981 */ /* 0x000362000c1e1500 */
[C---:B------:R-:W-:Y:S01]  /*0720*/  LEA R38, P0, R11.reuse, R3, 0x1 ;  /* 0x000000030b267211 */ /* 0x040fe200078008ff */
[C---:B------:R-:W-:Y:S02]  /*0730*/  IMAD R43, R8.reuse, 0x2, R29 ;  /* 0x00000002082b7824 */ /* 0x040fe400078e021d */
[----:B------:R1:W5:Y:S01]  /*0740*/  LDG.E.U16 R27, desc[UR46][R36.64] ;  /* 0x0000002e241b7981 */ /* 0x000362000c1e1500 */
[----:B------:R-:W-:Y:S01]  /*0750*/  LEA.HI.X.SX32 R39, R11, R0, 0x1, P0 ;  /* 0x000000000b277211 */ /* 0x000fe200000f0eff */
[----:B------:R-:W-:-:S04]  /*0760*/  IMAD R11, R8, 0x2, R43 ;  /* 0x00000002080b7824 */ /* 0x000fc800078e022b */
[C---:B------:R-:W-:Y:S01]  /*0770*/  IMAD R45, R8.reuse, 0x2, R11 ;  /* 0x00000002082d7824 */ /* 0x040fe200078e020b */
[C---:B0-----:R-:W-:Y:S01]  /*0780*/  LEA R34, P0, R29.reuse, R3, 0x1 ;  /* 0x000000031d227211 */ /* 0x041fe200078008ff */
[----:B------:R0:W5:Y:S02]  /*0790*/  LDG.E.U16 R28, desc[UR46][R38.64] ;  /* 0x0000002e261c7981 */ /* 0x000164000c1e1500 */
[----:B-1----:R-:W-:Y:S01]  /*07a0*/  IMAD R33, R8, 0x2, R45 ;  /* 0x0000000208217824 */ /* 0x002fe200078e022d */
[----:B------:R-:W-:-:S03]  /*07b0*/  LEA.HI.X.SX32 R35, R29, R0, 0x1, P0 ;  /* 0x000000001d237211 */ /* 0x000fc600000f0eff */
[C---:B------:R-:W-:Y:S01]  /*07c0*/  IMAD R47, R8.reuse, 0x2, R33 ;  /* 0x00000002082f7824 */ /* 0x040fe200078e0221 */
[CC--:B------:R-:W-:Y:S01]  /*07d0*/  LEA R42, P0, R43.reuse, R3.reuse, 0x1 ;  /* 0x000000032b2a7211 */ /* 0x0c0fe200078008ff */
[----:B------:R-:W5:Y:S02]  /*07e0*/  LDG.E.U16 R30, desc[UR46][R34.64] ;  /* 0x0000002e221e7981 */ /* 0x000f64000c1e1500 */
[C---:B------:R-:W-:Y:S01]  /*07f0*/  IMAD R49, R8.reuse, 0x2, R47 ;  /* 0x0000000208317824 */ /* 0x040fe200078e022f */
[-C--:B------:R-:W-:Y:S02]  /*0800*/  LEA.HI.X.SX32 R43, R43, R0.reuse, 0x1, P0 ;  /* 0x000000002b2b7211 */ /* 0x080fe400000f0eff */
[-C--:B------:R-:W-:Y:S01]  /*0810*/  LEA R36, P0, R11, R3.reuse, 0x1 ;  /* 0x000000030b247211 */ /* 0x080fe200078008ff */
[C---:B------:R-:W-:Y:S01]  /*0820*/  IMAD R51, R8.reuse, 0x2, R49 ;  /* 0x0000000208337824 */ /* 0x040fe200078e0231 */
[----:B------:R-:W-:Y:S01]  /*0830*/  LEA R40, P1, R41, R3, 0x1 ;  /* 0x0000000329287211 */ /* 0x000fe200078208ff */
[----:B------:R-:W5:Y:S01]  /*0840*/  LDG.E.U16 R31, desc[UR46][R42.64] ;  /* 0x0000002e2a1f7981 */ /* 0x000f62000c1e1500 */
[-C--:B------:R-:W-:Y:S01]  /*0850*/  LEA.HI.X.SX32 R37, R11, R0.reuse, 0x1, P0 ;  /* 0x000000000b257211 */ /* 0x080fe200000f0eff */
[----:B------:R-:W-:Y:S01]  /*0860*/  IMAD R11, R8, 0x2, R51 ;  /* 0x00000002080b7824 */ /* 0x000fe200078e0233 */
[----:B------:R-:W-:-:S02]  /*0870*/  LEA.HI.X.SX32 R41, R41, R0, 0x1, P1 ;  /* 0x0000000029297211 */ /* 0x000fc400008f0eff */
[----:B0-----:R-:W-:Y:S01]  /*0880*/  LEA R38, P0, R33, R3, 0x1 ;  /* 0x0000000321267211 */ /* 0x001fe200078008ff */
[----:B------:R-:W5:Y:S01]  /*0890*/  LDG.E.U16 R32, desc[UR46][R36.64] ;  /* 0x0000002e24207981 */ /* 0x000f62000c1e1500 */
[C---:B------:R-:W-:Y:S02]  /*08a0*/  LEA R53, R8.reuse, R11, 0x1 ;  /* 0x0000000b08357211 */ /* 0x040fe400078e08ff */
[----:B------:R-:W-:Y:S01]  /*08b0*/  LEA R44, P1, R45, R3, 0x1 ;  /* 0x000000032d2c7211 */ /* 0x000fe200078208ff */
[----:B------:R0:W5:Y:S02]  /*08c0*/  LDG.E.U16 R29, desc[UR46][R40.64] ;  /* 0x0000002e281d7981 */ /* 0x000164000c1e1500 */
[----:B------:R-:W-:-:S04]  /*08d0*/  IMAD R55, R8, 0x2, R53 ;  /* 0x0000000208377824 */ /* 0x000fc800078e0235 */
[----:B------:R-:W-:-:S04]  /*08e0*/  IMAD R57, R8, 0x2, R55 ;  /* 0x0000000208397824 */ /* 0x000fc800078e0237 */
[----:B------:R-:W-:-:S04]  /*08f0*/  IMAD R59, R8, 0x2, R57 ;  /* 0x00000002083b7824 */ /* 0x000fc800078e0239 */
[----:B------:R-:W-:-:S04]  /*0900*/  IMAD R61, R8, 0x2, R59 ;  /* 0x00000002083d7824 */ /* 0x000fc800078e023b */
[----:B------:R-:W-:-:S04]  /*0910*/  IMAD R63, R8, 0x2, R61 ;  /* 0x00000002083f7824 */ /* 0x000fc800078e023d */
[----:B------:R-:W-:Y:S01]  /*0920*/  IMAD R65, R8, 0x2, R63 ;  /* 0x0000000208417824 */ /* 0x000fe200078e023f */
[----:B------:R-:W-:-:S03]  /*0930*/  LEA.HI.X.SX32 R39, R33, R0, 0x1, P0 ;  /* 0x0000000021277211 */ /* 0x000fc600000f0eff */
[C---:B------:R-:W-:Y:S01]  /*0940*/  IMAD R67, R8.reuse, 0x2, R65 ;  /* 0x0000000208437824 */ /* 0x040fe200078e0241 */
[-C--:B0-----:R-:W-:Y:S01]  /*0950*/  LEA R40, P0, R47, R3.reuse, 0x1 ;  /* 0x000000032f287211 */ /* 0x081fe200078008ff */
[----:B------:R-:W5:Y:S02]  /*0960*/  LDG.E.U16 R34, desc[UR46][R38.64] ;  /* 0x0000002e26227981 */ /* 0x000f64000c1e1500 */
[C---:B------:R-:W-:Y:S01]  /*0970*/  IMAD R69, R8.reuse, 0x2, R67 ;  /* 0x0000000208457824 */ /* 0x040fe200078e0243 */
[-C--:B------:R-:W-:Y:S02]  /*0980*/  LEA.HI.X.SX32 R45, R45, R0.reuse, 0x1, P1 ;  /* 0x000000002d2d7211 */ /* 0x080fe400008f0eff */
[----:B------:R-:W-:Y:S02]  /*0990*/  LEA.HI.X.SX32 R41, R47, R0, 0x1, P0 ;  /* 0x000000002f297211 */ /* 0x000fe400000f0eff */
[----:B------:R-:W-:Y:S01]  /*09a0*/  LEA R42, P0, R49, R3, 0x1 ;  /* 0x00000003312a7211 */ /* 0x000fe200078008ff */
[----:B------:R0:W5:Y:S01]  /*09b0*/  LDG.E.U16 R33, desc[UR46][R44.64] ;  /* 0x0000002e2c217981 */ /* 0x000162000c1e1500 */
[----:B------:R-:W-:-:S02]  /*09c0*/  LEA R71, R8, R69, 0x1 ;  /* 0x0000004508477211 */ /* 0x000fc400078e08ff */
[----:B------:R-:W-:Y:S01]  /*09d0*/  LEA.HI.X.SX32 R43, R49, R0, 0x1, P0 ;  /* 0x00000000312b7211 */ /* 0x000fe200000f0eff */
[----:B------:R-:W5:Y:S02]  /*09e0*/  LDG.E.U16 R35, desc[UR46][R40.64] ;  /* 0x0000002e28237981 */ /* 0x000f64000c1e1500 */
[C---:B------:R-:W-:Y:S01]  /*09f0*/  IMAD R73, R8.reuse, 0x2, R71 ;  /* 0x0000000208497824 */ /* 0x040fe200078e0247 */
[-C--:B------:R-:W-:Y:S01]  /*0a00*/  LEA R46, P1, R51, R3.reuse, 0x1 ;  /* 0x00000003332e7211 */ /* 0x080fe200078208ff */
[----:B------:R-:W5:Y:S01]  /*0a10*/  LDG.E.U16 R36, desc[UR46][R42.64] ;  /* 0x0000002e2a247981 */ /* 0x000f62000c1e1500 */
[----:B0-----:R-:W-:Y:S01]  /*0a20*/  LEA R44, P0, R11, R3, 0x1 ;  /* 0x000000030b2c7211 */ /* 0x001fe200078008ff */
[----:B------:R-:W-:-:S03]  /*0a30*/  IMAD R75, R8, 0x2, R73 ;  /* 0x00000002084b7824 */ /* 0x000fc600078e0249 */
[-C--:B------:R-:W-:Y:S02]  /*0a40*/  LEA.HI.X.SX32 R45, R11, R0.reuse, 0x1, P0 ;  /* 0x000000000b2d7211 */ /* 0x080fe400000f0eff */
[-C--:B------:R-:W-:Y:S01]  /*0a50*/  LEA R48, P0, R53, R3.reuse, 0x1 ;  /* 0x0000000335307211 */ /* 0x080fe200078008ff */
[C---:B------:R-:W-:Y:S01]  /*0a60*/  IMAD R77, R8.reuse, 0x2, R75 ;  /* 0x00000002084d7824 */ /* 0x040fe200078e024b */
[-C--:B------:R-:W-:Y:S01]  /*0a70*/  LEA.HI.X.SX32 R47, R51, R0.reuse, 0x1, P1 ;  /* 0x00000000332f7211 */ /* 0x080fe200008f0eff */
[----:B------:R-:W5:Y:S01]  /*0a80*/  LDG.E.U16 R38, desc[UR46][R44.64] ;  /* 0x0000002e2c267981 */ /* 0x000f62000c1e1500 */
[----:B------:R-:W-:Y:S02]  /*0a90*/  LEA.HI.X.SX32 R49, R53, R0, 0x1, P0 ;  /* 0x0000000035317211 */ /* 0x000fe400000f0eff */
[----:B------:R-:W-:Y:S01]  /*0aa0*/  LEA R50, P0, R55, R3, 0x1 ;  /* 0x0000000337327211 */ /* 0x000fe200078008ff */
[----:B------:R0:W5:Y:S01]  /*0ab0*/  LDG.E.U16 R37, desc[UR46][R46.64] ;  /* 0x0000002e2e257981 */ /* 0x000162000c1e1500 */
[----:B------:R-:W-:-:S02]  /*0ac0*/  IMAD R11, R8, 0x2, R77 ;  /* 0x00000002080b7824 */ /* 0x000fc400078e024d */
[----:B------:R-:W-:Y:S01]  /*0ad0*/  LEA.HI.X.SX32 R51, R55, R0, 0x1, P0 ;  /* 0x0000000037337211 */ /* 0x000fe200000f0eff */
[----:B------:R-:W5:Y:S01]  /*0ae0*/  LDG.E.U16 R39, desc[UR46][R48.64] ;  /* 0x0000002e30277981 */ /* 0x000f62000c1e1500 */
[C---:B------:R-:W-:Y:S01]  /*0af0*/  IMAD R79, R8.reuse, 0x2, R11 ;  /* 0x00000002084f7824 */ /* 0x040fe200078e020b */
[-C--:B------:R-:W-:Y:S02]  /*0b00*/  LEA R52, P1, R57, R3.reuse, 0x1 ;  /* 0x0000000339347211 */ /* 0x080fe400078208ff */
[----:B------:R-:W5:Y:S01]  /*0b10*/  LDG.E.U16 R40, desc[UR46][R50.64] ;  /* 0x0000002e32287981 */ /* 0x000f62000c1e1500 */
[----:B0-----:R-:W-:Y:S01]  /*0b20*/  LEA R46, P0, R59, R3, 0x1 ;  /* 0x000000033b2e7211 */ /* 0x001fe200078008ff */
[----:B------:R-:W-:-:S03]  /*0b30*/  IMAD R81, R8, 0x2, R79 ;  /* 0x0000000208517824 */ /* 0x000fc600078e024f */
[-C--:B------:R-:W-:Y:S02]  /*0b40*/  LEA.HI.X.SX32 R47, R59, R0.reuse, 0x1, P0 ;  /* 0x000000003b2f7211 */ /* 0x080fe400000f0eff */
[-C--:B------:R-:W-:Y:S02]  /*0b50*/  LEA R44, P0, R61, R3.reuse, 0x1 ;  /* 0x000000033d2c7211 */ /* 0x080fe400078008ff */
[-C--:B------:R-:W-:Y:S01]  /*0b60*/  LEA.HI.X.SX32 R53, R57, R0.reuse, 0x1, P1 ;  /* 0x0000000039357211 */ /* 0x080fe200008f0eff */
[----:B------:R-:W-:Y:S01]  /*0b70*/  IMAD R83, R8, 0x2, R81 ;  /* 0x0000000208537824 */ /* 0x000fe200078e0251 */
[----:B------:R-:W-:Y:S01]  /*0b80*/  LEA.HI.X.SX32 R45, R61, R0, 0x1, P0 ;  /* 0x000000003d2d7211 */ /* 0x000fe200000f0eff */
[----:B------:R-:W5:Y:S01]  /*0b90*/  LDG.E.U16 R54, desc[UR46][R46.64] ;  /* 0x0000002e2e367981 */ /* 0x000f62000c1e1500 */
[----:B------:R-:W-:-:S03]  /*0ba0*/  LEA R58, P0, R63, R3, 0x1 ;  /* 0x000000033f3a7211 */ /* 0x000fc600078008ff */
[----:B------:R0:W5:Y:S01]  /*0bb0*/  LDG.E.U16 R41, desc[UR46][R52.64] ;  /* 0x0000002e34297981 */ /* 0x000162000c1e1500 */
[----:B------:R-:W-:Y:S01]  /*0bc0*/  LEA.HI.X.SX32 R59, R63, R0, 0x1, P0 ;  /* 0x000000003f3b7211 */ /* 0x000fe200000f0eff */
[----:B------:R-:W-:Y:S01]  /*0bd0*/  IMAD R63, R8, 0x2, R83 ;  /* 0x00000002083f7824 */ /* 0x000fe200078e0253 */
[-C--:B------:R-:W-:Y:S01]  /*0be0*/  LEA R42, P1, R65, R3.reuse, 0x1 ;  /* 0x00000003412a7211 */ /* 0x080fe200078208ff */
[----:B------:R-:W5:Y:S04]  /*0bf0*/  LDG.E.U16 R55, desc[UR46][R44.64] ;  /* 0x0000002e2c377981 */ /* 0x000f68000c1e1500 */
[----:B------:R1:W5:Y:S01]  /*0c00*/  LDG.E.U16 R56, desc[UR46][R58.64] ;  /* 0x0000002e3a387981 */ /* 0x000362000c1e1500 */
[----:B0-----:R-:W-:-:S04]  /*0c10*/  LEA R52, P0, R67, R3, 0x1 ;  /* 0x0000000343347211 */ /* 0x001fc800078008ff */
[-C--:B------:R-:W-:Y:S02]  /*0c20*/  LEA.HI.X.SX32 R53, R67, R0.reuse, 0x1, P0 ;  /* 0x0000000043357211 */ /* 0x080fe400000f0eff */
[C---:B------:R-:W-:Y:S02]  /*0c30*/  LEA R46, P0, R69.reuse, R3, 0x1 ;  /* 0x00000003452e7211 */ /* 0x040fe400078008ff */
[----:B------:R-:W-:Y:S01]  /*0c40*/  LEA R67, R8, R63, 0x1 ;  /* 0x0000003f08437211 */ /* 0x000fe200078e08ff */
[----:B------:R-:W5:Y:S01]  /*0c50*/  LDG.E.U16 R60, desc[UR46][R52.64] ;  /* 0x0000002e343c7981 */ /* 0x000f62000c1e1500 */
[----:B------:R-:W-:-:S03]  /*0c60*/  LEA.HI.X.SX32 R47, R69, R0, 0x1, P0 ;  /* 0x00000000452f7211 */ /* 0x000fc600000f0eff */
[C---:B------:R-:W-:Y:S01]  /*0c70*/  IMAD R69, R8.reuse, 0x2, R67 ;  /* 0x0000000208457824 */ /* 0x040fe200078e0243 */
[-C--:B------:R-:W-:Y:S01]  /*0c80*/  LEA R48, P0, R71, R3.reuse, 0x1 ;  /* 0x0000000347307211 */ /* 0x080fe200078008ff */
[----:B------:R0:W5:Y:S02]  /*0c90*/  LDG.E.U16 R61, desc[UR46][R46.64] ;  /* 0x0000002e2e3d7981 */ /* 0x000164000c1e1500 */
[C---:B-1----:R-:W-:Y:S01]  /*0ca0*/  IMAD R59, R8.reuse, 0x2, R69 ;  /* 0x00000002083b7824 */ /* 0x042fe200078e0245 */
[-C--:B------:R-:W-:Y:S02]  /*0cb0*/  LEA.HI.X.SX32 R43, R65, R0.reuse, 0x1, P1 ;  /* 0x00000000412b7211 */ /* 0x080fe400008f0eff */
[-C--:B------:R-:W-:Y:S02]  /*0cc0*/  LEA R44, P1, R73, R3.reuse, 0x1 ;  /* 0x00000003492c7211 */ /* 0x080fe400078208ff */
[-C--:B------:R-:W-:Y:S01]  /*0cd0*/  LEA.HI.X.SX32 R49, R71, R0.reuse, 0x1, P0 ;  /* 0x0000000047317211 */ /* 0x080fe200000f0eff */
[C---:B------:R-:W-:Y:S01]  /*0ce0*/  IMAD R71, R8.reuse, 0x2, R59 ;  /* 0x0000000208477824 */ /* 0x040fe200078e023b */
[-C--:B------:R-:W-:Y:S01]  /*0cf0*/  LEA R50, P0, R75, R3.reuse, 0x1 ;  /* 0x000000034b327211 */ /* 0x080fe200078008ff */
[----:B------:R1:W5:Y:S01]  /*0d00*/  LDG.E.U16 R57, desc[UR46][R42.64] ;  /* 0x0000002e2a397981 */ /* 0x000362000c1e1500 */
[-C--:B------:R-:W-:Y:S01]  /*0d10*/  LEA.HI.X.SX32 R45, R73, R0.reuse, 0x1, P1 ;  /* 0x00000000492d7211 */ /* 0x080fe200008f0eff */
[C---:B------:R-:W-:Y:S01]  /*0d20*/  IMAD R73, R8.reuse, 0x2, R71 ;  /* 0x0000000208497824 */ /* 0x040fe200078e0247 */
[----:B------:R-:W-:Y:S01]  /*0d30*/  LEA.HI.X.SX32 R51, R75, R0, 0x1, P0 ;  /* 0x000000004b337211 */ /* 0x000fe200000f0eff */
[----:B------:R-:W5:Y:S02]  /*0d40*/  LDG.E.U16 R62, desc[UR46][R48.64] ;  /* 0x0000002e303e7981 */ /* 0x000f64000c1e1500 */
[----:B------:R-:W-:Y:S01]  /*0d50*/  IMAD R75, R8, 0x2, R73 ;  /* 0x00000002084b7824 */ /* 0x000fe200078e0249 */
[-C--:B0-----:R-:W-:Y:S01]  /*0d60*/  LEA R46, P1, R67, R3.reuse, 0x1 ;  /* 0x00000003432e7211 */ /* 0x081fe200078208ff */
[----:B------:R0:W5:Y:S01]  /*0d70*/  LDG.E.U16 R64, desc[UR46][R44.64] ;  /* 0x0000002e2c407981 */ /* 0x000162000c1e1500 */
[----:B-1----:R-:W-:-:S03]  /*0d80*/  LEA R42, P0, R77, R3, 0x1 ;  /* 0x000000034d2a7211 */ /* 0x002fc600078008ff */
[----:B------:R1:W5:Y:S01]  /*0d90*/  LDG.E.U16 R65, desc[UR46][R50.64] ;  /* 0x0000002e32417981 */ /* 0x000362000c1e1500 */
[-C--:B------:R-:W-:Y:S01]  /*0da0*/  LEA.HI.X.SX32 R43, R77, R0.reuse, 0x1, P0 ;  /* 0x000000004d2b7211 */ /* 0x080fe200000f0eff */
[C---:B------:R-:W-:Y:S01]  /*0db0*/  IMAD R77, R8.reuse, 0x2, R75 ;  /* 0x00000002084d7824 */ /* 0x040fe200078e024b */
[-C--:B------:R-:W-:Y:S02]  /*0dc0*/  LEA R52, P0, R79, R3.reuse, 0x1 ;  /* 0x000000034f347211 */ /* 0x080fe400078008ff */
[-C--:B------:R-:W-:Y:S01]  /*0dd0*/  LEA.HI.X.SX32 R47, R67, R0.reuse, 0x1, P1 ;  /* 0x00000000432f7211 */ /* 0x080fe200008f0eff */
[----:B------:R2:W5:Y:S01]  /*0de0*/  LDG.E.U16 R66, desc[UR46][R42.64] ;  /* 0x0000002e2a427981 */ /* 0x000562000c1e1500 */
[-C--:B------:R-:W-:Y:S01]  /*0df0*/  LEA.HI.X.SX32 R53, R79, R0.reuse, 0x1, P0 ;  /* 0x000000004f357211 */ /* 0x080fe200000f0eff */
[C---:B------:R-:W-:Y:S01]  /*0e00*/  IMAD R79, R8.reuse, 0x2, R77 ;  /* 0x00000002084f7824 */ /* 0x040fe200078e024d */
[CC--:B0-----:R-:W-:Y:S01]  /*0e10*/  LEA R44, P0, R73.reuse, R3.reuse, 0x1 ;  /* 0x00000003492c7211 */ /* 0x0c1fe200078008ff */
[----:B------:R-:W5:Y:S02]  /*0e20*/  LDG.E.U16 R72, desc[UR46][R46.64] ;  /* 0x0000002e2e487981 */ /* 0x000f64000c1e1500 */
[----:B------:R-:W-:Y:S01]  /*0e30*/  IMAD R67, R8, 0x2, R79 ;  /* 0x0000000208437824 */ /* 0x000fe200078e024f */
[----:B------:R-:W-:Y:S01]  /*0e40*/  LEA.HI.X.SX32 R45, R73, R0, 0x1, P0 ;  /* 0x00000000492d7211 */ /* 0x000fe200000f0eff */
[----:B------:R0:W5:Y:S01]  /*0e50*/  LDG.E.U16 R68, desc[UR46][R52.64] ;  /* 0x0000002e34447981 */ /* 0x000162000c1e1500 */
[----:B-1----:R-:W-:-:S02]  /*0e60*/  LEA R50, P0, R81, R3, 0x1 ;  /* 0x0000000351327211 */ /* 0x002fc400078008ff */
[-C--:B------:R-:W-:Y:S01]  /*0e70*/  LEA R48, P1, R67, R3.reuse, 0x1 ;  /* 0x0000000343307211 */ /* 0x080fe200078208ff */
[----:B------:R1:W5:Y:S01]  /*0e80*/  LDG.E.U16 R76, desc[UR46][R44.64] ;  /* 0x0000002e2c4c7981 */ /* 0x000362000c1e1500 */
[-C--:B------:R-:W-:Y:S02]  /*0e90*/  LEA.HI.X.SX32 R51, R81, R0.reuse, 0x1, P0 ;  /* 0x0000000051337211 */ /* 0x080fe400000f0eff */
[----:B------:R-:W-:Y:S02]  /*0ea0*/  LEA.HI.X.SX32 R49, R67, R0, 0x1, P1 ;  /* 0x0000000043317211 */ /* 0x000fe400008f0eff */
[-C--:B--2---:R-:W-:Y:S02]  /*0eb0*/  LEA R42, P1, R69, R3.reuse, 0x1 ;  /* 0x00000003452a7211 */ /* 0x084fe400078208ff */
[----:B0-----:R-:W-:Y:S01]  /*0ec0*/  LEA R52, P0, R75, R3, 0x1 ;  /* 0x000000034b347211 */ /* 0x001fe200078008ff */
[----:B------:R0:W2:Y:S01]  /*0ed0*/  LDG.E.U16 R78, desc[UR46][R48.64] ;  /* 0x0000002e304e7981 */ /* 0x0000a2000c1e1500 */
[----:B------:R-:W-:-:S02]  /*0ee0*/  LEA R67, R8, R67, 0x1 ;  /* 0x0000004308437211 */ /* 0x000fc400078e08ff */
[-C--:B------:R-:W-:Y:S02]  /*0ef0*/  LEA.HI.X.SX32 R43, R69, R0.reuse, 0x1, P1 ;  /* 0x00000000452b7211 */ /* 0x080fe400008f0eff */
[-C--:B------:R-:W-:Y:S01]  /*0f00*/  LEA.HI.X.SX32 R53, R75, R0.reuse, 0x1, P0 ;  /* 0x000000004b357211 */ /* 0x080fe200000f0eff */
[----:B------:R3:W2:Y:S01]  /*0f10*/  LDG.E.U16 R69, desc[UR46][R50.64] ;  /* 0x0000002e32457981 */ /* 0x0006a2000c1e1500 */
[-C--:B------:R-:W-:Y:S02]  /*0f20*/  LEA R46, P1, R67, R3.reuse, 0x1 ;  /* 0x00000003432e7211 */ /* 0x080fe400078208ff */
[-C--:B-1----:R-:W-:Y:S01]  /*0f30*/  LEA R44, P0, R83, R3.reuse, 0x1 ;  /* 0x00000003532c7211 */ /* 0x082fe200078008ff */
[----:B------:R1:W2:Y:S01]  /*0f40*/  LDG.E.U16 R73, desc[UR46][R42.64] ;  /* 0x0000002e2a497981 */ /* 0x0002a2000c1e1500 */
[-C--:B------:R-:W-:Y:S01]  /*0f50*/  LEA.HI.X.SX32 R47, R67, R0.reuse, 0x1, P1 ;  /* 0x00000000432f7211 */ /* 0x080fe200008f0eff */
[----:B------:R-:W-:Y:S01]  /*0f60*/  IMAD R67, R8, 0x2, R67 ;  /* 0x0000000208437824 */ /* 0x000fe200078e0243 */
[----:B------:R-:W-:Y:S01]  /*0f70*/  LEA.HI.X.SX32 R45, R83, R0, 0x1, P0 ;  /* 0x00000000532d7211 */ /* 0x000fe200000f0eff */
[----:B------:R-:W2:Y:S01]  /*0f80*/  LDG.E.U16 R75, desc[UR46][R52.64] ;  /* 0x0000002e344b7981 */ /* 0x000ea2000c1e1500 */
[----:B0-----:R-:W-:-:S02]  /*0f90*/  LEA R48, P1, R59, R3, 0x1 ;  /* 0x000000033b307211 */ /* 0x001fc400078208ff */
[-C--:B---3--:R-:W-:Y:S01]  /*0fa0*/  LEA R50, P0, R77, R3.reuse, 0x1 ;  /* 0x000000034d327211 */ /* 0x088fe200078008ff */
[----:B------:R0:W3:Y:S01]  /*0fb0*/  LDG.E.U16 R80, desc[UR46][R46.64] ;  /* 0x0000002e2e507981 */ /* 0x0000e2000c1e1500 */
[-C--:B------:R-:W-:Y:S02]  /*0fc0*/  LEA.HI.X.SX32 R49, R59, R0.reuse, 0x1, P1 ;  /* 0x000000003b317211 */ /* 0x080fe400008f0eff */
[-C--:B------:R-:W-:Y:S01]  /*0fd0*/  LEA.HI.X.SX32 R51, R77, R0.reuse, 0x1, P0 ;  /* 0x000000004d337211 */ /* 0x080fe200000f0eff */
[----:B------:R0:W3:Y:S01]  /*0fe0*/  LDG.E.U16 R70, desc[UR46][R44.64] ;  /* 0x0000002e2c467981 */ /* 0x0000e2000c1e1500 */
[-C--:B------:R-:W-:Y:S02]  /*0ff0*/  LEA R58, P1, R67, R3.reuse, 0x1 ;  /* 0x00000003433a7211 */ /* 0x080fe400078208ff */
[----:B-1----:R-:W-:Y:S01]  /*1000*/  LEA R42, P0, R11, R3, 0x1 ;  /* 0x000000030b2a7211 */ /* 0x002fe200078008ff */
[----:B------:R-:W-:Y:S01]  /*1010*/  IMAD R8, R8, 0x2, R67 ;  /* 0x0000000208087824 */ /* 0x000fe200078e0243 */
[-C--:B------:R-:W-:Y:S01]  /*1020*/  LEA.HI.X.SX32 R59, R67, R0.reuse, 0x1, P1 ;  /* 0x00000000433b7211 */ /* 0x080fe200008f0eff */
[----:B------:R1:W3:Y:S01]  /*1030*/  LDG.E.U16 R74, desc[UR46][R48.64] ;  /* 0x0000002e304a7981 */ /* 0x0002e2000c1e1500 */
[----:B------:R-:W-:-:S02]  /*1040*/  LEA.HI.X.SX32 R43, R11, R0, 0x1, P0 ;  /* 0x000000000b2b7211 */ /* 0x000fc400000f0eff */
[-C--:B0-----:R-:W-:Y:S01]  /*1050*/  LEA R46, P0, R63, R3.reuse, 0x1 ;  /* 0x000000033f2e7211 */ /* 0x081fe200078008ff */
[----:B------:R-:W3:Y:S01]  /*1060*/  LDG.E.U16 R50, desc[UR46][R50.64] ;  /* 0x0000002e32327981 */ /* 0x000ee2000c1e1500 */
[-C--:B------:R-:W-:Y:S02]  /*1070*/  LEA R44, P1, R71, R3.reuse, 0x1 ;  /* 0x00000003472c7211 */ /* 0x080fe400078208ff */
[-C--:B------:R-:W-:Y:S01]  /*1080*/  LEA.HI.X.SX32 R47, R63, R0.reuse, 0x1, P0 ;  /* 0x000000003f2f7211 */ /* 0x080fe200000f0eff */
[----:B------:R-:W3:Y:S01]  /*1090*/  LDG.E.U16 R58, desc[UR46][R58.64] ;  /* 0x0000002e3a3a7981 */ /* 0x000ee2000c1e1500 */
[----:B------:R-:W-:Y:S02]  /*10a0*/  LEA.HI.X.SX32 R45, R71, R0, 0x1, P1 ;  /* 0x00000000472d7211 */ /* 0x000fe400008f0eff */
[-C--:B-1----:R-:W-:Y:S01]  /*10b0*/  LEA R48, P0, R79, R3.reuse, 0x1 ;  /* 0x000000034f307211 */ /* 0x082fe200078008ff */
[----:B------:R-:W3:Y:S01]  /*10c0*/  LDG.E.U16 R42, desc[UR46][R42.64] ;  /* 0x0000002e2a2a7981 */ /* 0x000ee2000c1e1500 */
[----:B------:R-:W-:-:S02]  /*10d0*/  LEA R52, P1, R8, R3, 0x1 ;  /* 0x0000000308347211 */ /* 0x000fc400078208ff */
[-C--:B------:R-:W-:Y:S01]  /*10e0*/  LEA.HI.X.SX32 R49, R79, R0.reuse, 0x1, P0 ;  /* 0x000000004f317211 */ /* 0x080fe200000f0eff */
[----:B------:R-:W3:Y:S01]  /*10f0*/  LDG.E.U16 R46, desc[UR46][R46.64] ;  /* 0x0000002e2e2e7981 */ /* 0x000ee2000c1e1500 */
[----:B------:R-:W-:-:S03]  /*1100*/  LEA.HI.X.SX32 R53, R8, R0, 0x1, P1 ;  /* 0x0000000008357211 */ /* 0x000fc600008f0eff */
[----:B------:R-:W3:Y:S04]  /*1110*/  LDG.E.U16 R44, desc[UR46][R44.64] ;  /* 0x0000002e2c2c7981 */ /* 0x000ee8000c1e1500 */
[----:B------:R-:W3:Y:S04]  /*1120*/  LDG.E.U16 R48, desc[UR46][R48.64] ;  /* 0x0000002e30307981 */ /* 0x000ee8000c1e1500 */
[----:B------:R-:W3:Y:S01]  /*1130*/  LDG.E.U16 R52, desc[UR46][R52.64] ;  /* 0x0000002e34347981 */ /* 0x000ee2000c1e1500 */
[----:B------:R-:W0:Y:S01]  /*1140*/  S2UR UR4, SR_CgaCtaId ;  /* 0x00000000000479c3 */ /* 0x000e220000008800 */
[C---:B------:R-:W-:Y:S01]  /*1150*/  IMAD.SHL.U32 R0, R82.reuse, 0x2, RZ ;  /* 0x0000000252007824 */ /* 0x040fe200078e00ff */
[----:B------:R-:W-:Y:S01]  /*1160*/  SHF.R.S32.HI R3, RZ, 0x8, R82 ;  /* 0x00000008ff037819 */ /* 0x000fe20000011452 */
[----:B------:R-:W-:Y:S01]  /*1170*/  IMAD.SHL.U32 R11, R82, 0x100, RZ ;  /* 0x00000100520b7824 */ /* 0x000fe200078e00ff */
[----:B------:R-:W-:-:S02]  /*1180*/  UMOV UR8, 0x400 ;  /* 0x0000040000087882 */ /* 0x000fc40000000000 */
[----:B------:R-:W-:Y:S02]  /*1190*/  SGXT R3, R3, 0x1 ;  /* 0x000000010303781a */ /* 0x000fe40000000200 */
[----:B------:R-:W-:-:S04]  /*11a0*/  LOP3.LUT R8, R11, 0xc07e, R0, 0xc8, !PT ;  /* 0x0000c07e0b087812 */ /* 0x000fc800078ec800 */
[----:B------:R-:W-:-:S04]  /*11b0*/  LOP3.LUT R8, R8, 0x90, R3, 0x78, !PT ;  /* 0x0000009008087812 */ /* 0x000fc800078e7803 */
[----:B------:R-:W-:Y:S01]  /*11c0*/  LOP3.LUT R3, R8, 0x20, RZ, 0x3c, !PT ;  /* 0x0000002008037812 */ /* 0x000fe200078e3cff */
[----:B0-----:R-:W-:-:S09]  /*11d0*/  ULEA UR8, UR4, UR8, 0x18 ;  /* 0x0000000804087291 */ /* 0x001fd2000f8ec03f */
[----:B------:R0:W-:Y:S04]  /*11e0*/  STS.U16 [R8+UR8], R2 ;  /* 0x0000000208007988 */ /* 0x0001e80008000408 */
[----:B------:R-:W-:Y:S04]  /*11f0*/  STS.U16 [R8+UR8+0x400], R7 ;  /* 0x0004000708007988 */ /* 0x000fe80008000408 */
[----:B----4-:R-:W-:Y:S01]  /*1200*/  STS.U16 [R8+UR8+0x800], R13 ;  /* 0x0008000d08007988 */ /* 0x010fe20008000408 */
[----:B0-----:R-:W-:-:S03]  /*1210*/  LOP3.LUT R2, R8, 0x40, RZ, 0x3c, !PT ;  /* 0x0000004008027812 */ /* 0x001fc600078e3cff */
[----:B------:R-:W-:Y:S04]  /*1220*/  STS.U16 [R8+UR8+0xc00], R17 ;  /* 0x000c001108007988 */ /* 0x000fe80008000408 */
[----:B-----5:R-:W-:Y:S04]  /*1230*/  STS.U16 [R8+UR8+0x1000], R21 ;  /* 0x0010001508007988 */ /* 0x020fe80008000408 */
[----:B------:R-:W-:Y:S04]  /*1240*/  STS.U16 [R8+UR8+0x1400], R25 ;  /* 0x0014001908007988 */ /* 0x000fe80008000408 */
        /* <DEDUP_REMOVED lines=9> */
[----:B--2---:R-:W-:Y:S04]  /*12e0*/  STS.U16 [R8+UR8+0x3c00], R78 ;  /* 0x003c004e08007988 */ /* 0x004fe80008000408 */
        /* <DEDUP_REMOVED lines=15> */
[----:B---3--:R0:W-:Y:S04]  /*13e0*/  STS.U16 [R3+UR8+0x3d00], R80 ;  /* 0x003d005003007988 */ /* 0x0081e80008000408 */
[----:B------:R1:W-:Y:S01]  /*13f0*/  STS.U16 [R2+UR8+0x200], R5 ;  /* 0x0002000502007988 */ /* 0x0003e20008000408 */
[----:B0-----:R-:W-:-:S03]  /*1400*/  LOP3.LUT R3, R8, 0x60, RZ, 0x3c, !PT ;  /* 0x0000006008037812 */ /* 0x001fc600078e3cff */
[----:B------:R-:W-:Y:S01]  /*1410*/  STS.U16 [R2+UR8+0x600], R10 ;  /* 0x0006000a02007988 */ /* 0x000fe20008000408 */
[----:B-1----:R-:W-:-:S03]  /*1420*/  IMAD.MOV.U32 R5, RZ, RZ, 0x3f800000 ;  /* 0x3f800000ff057424 */ /* 0x002fc600078e00ff */
        /* <DEDUP_REMOVED lines=29> */
[----:B------:R0:W-:Y:S04]  /*1600*/  STS.U16 [R3+UR8+0x3f00], R52 ;  /* 0x003f003403007988 */ /* 0x0001e80008000408 */
[----:B------:R1:W-:Y:S01]  /*1610*/  STL [R1+0x11c], R5 ;  /* 0x00011c0501007387 */ /* 0x0003e20000100800 */
[----:B0-----:R-:W-:-:S05]  /*1620*/  IMAD.MOV.U32 R3, RZ, RZ, 0x3f800000 ;  /* 0x3f800000ff037424 */ /* 0x001fca00078e00ff */
[----:B------:R1:W-:Y:S04]  /*1630*/  STL [R1+0x114], R3 ;  /* 0x0001140301007387 */ /* 0x0003e80000100800 */
[----:B------:R1:W-:Y:S04]  /*1640*/  STL [R1], RZ ;  /* 0x000000ff01007387 */ /* 0x0003e80000100800 */
[----:B------:R1:W-:Y:S04]  /*1650*/  STL [R1+0x4], RZ ;  /* 0x000004ff01007387 */ /* 0x0003e80000100800 */
        /* <DEDUP_REMOVED lines=24> */
[----:B------:R1:W-:Y:S01]  /*17e0*/  STL [R1+0x68], RZ ;  /* 0x000068ff01007387 */ /* 0x0003e20000100800 */
[----:B------:R-:W0:Y:S03]  /*17f0*/  S2UR UR12, SR_CTAID.X ;  /* 0x00000000000c79c3 */ /* 0x000e260000002500 */
        /* <DEDUP_REMOVED lines=24> */
[----:B0-----:R-:W-:-:S03]  /*1980*/  USHF.L.U32 UR12, UR12, 0x8, URZ ;  /* 0x000000080c0c7899 */ /* 0x001fc6000800063f */
[----:B------:R1:W-:Y:S04]  /*1990*/  STL [R1+0xcc], RZ ;  /* 0x0000ccff01007387 */ /* 0x0003e80000100800 */
[----:B------:R1:W-:Y:S04]  /*19a0*/  STL [R1+0xd0], RZ ;  /* 0x0000d0ff01007387 */ /* 0x0003e80000100800 */
[----:B------:R1:W-:Y:S04]  /*19b0*/  STL [R1+0xd4], RZ ;  /* 0x0000d4ff01007387 */ /* 0x0003e80000100800 */
[----:B------:R1:W-:Y:S01]  /*19c0*/  STL [R1+0xd8], RZ ;  /* 0x0000d8ff01007387 */ /* 0x0003e20000100800 */
[----:B------:R-:W-:-:S03]  /*19d0*/  UIADD3 UR9, UR12, 0x100, URZ ;  /* 0x000001000c097890 */ /* 0x000fc6000fffe03f */
[----:B------:R1:W-:Y:S04]  /*19e0*/  STL [R1+0xdc], RZ ;  /* 0x0000dcff01007387 */ /* 0x0003e80000100800 */
[----:B------:R1:W-:Y:S04]  /*19f0*/  STL [R1+0xe0], RZ ;  /* 0x0000e0ff01007387 */ /* 0x0003e80000100800 */
[----:B------:R1:W-:Y:S04]  /*1a00*/  STL [R1+0xe4], RZ ;  /* 0x0000e4ff01007387 */ /* 0x0003e80000100800 */
[----:B------:R1:W-:Y:S01]  /*1a10*/  STL [R1+0xe8], RZ ;  /* 0x0000e8ff01007387 */ /* 0x0003e20000100800 */
[----:B------:R-:W-:-:S03]  /*1a20*/  UISETP.GE.AND UP0, UPT, UR9, 0x1, UPT ;  /* 0x000000010900788c */ /* 0x000fc6000bf06270 */
[----:B------:R1:W-:Y:S04]  /*1a30*/  STL [R1+0xec], RZ ;  /* 0x0000ecff01007387 */ /* 0x0003e80000100800 */
[----:B------:R1:W-:Y:S04]  /*1a40*/  STL [R1+0xf0], RZ ;  /* 0x0000f0ff01007387 */ /* 0x0003e80000100800 */
[----:B------:R1:W-:Y:S04]  /*1a50*/  STL [R1+0xf4], RZ ;  /* 0x0000f4ff01007387 */ /* 0x0003e80000100800 */
[----:B------:R1:W-:Y:S04]  /*1a60*/  STL [R1+0xf8], RZ ;  /* 0x0000f8ff01007387 */ /* 0x0003e80000100800 */
[----:B------:R1:W-:Y:S01]  /*1a70*/  STL [R1+0xfc], RZ ;  /* 0x0000fcff01007387 */ /* 0x0003e20000100800 */
[----:B------:R-:W-:Y:S01]  /*1a80*/  PLOP3.LUT P0, PT, PT, PT, UP0, 0x80, 0x0 ;  /* 0x000000000000781c */ /* 0x000fe20003f0f008 */
[----:B------:R-:W-:-:S02]  /*1a90*/  IMAD.MOV.U32 R4, RZ, RZ, -0x800000 ;  /* 0xff800000ff047424 */ /* 0x000fc400078e00ff */
[----:B------:R-:W-:-:S10]  /*1aa0*/  IMAD.MOV.U32 R2, RZ, RZ, -0x800000 ;  /* 0xff800000ff027424 */ /* 0x000fd400078e00ff */
[----:B-1----:R-:W-:Y:S05]  /*1ab0*/  @!P0 BRA `(.L_x_0) ;  /* 0x0000008400508947 */ /* 0x002fea0003800000 */
[----:B------:R-:W0:Y:S01]  /*1ac0*/  LDC.64 R2, c[0x0][0x250] ;  /* 0x00009400ff027b82 */ /* 0x000e220000000a00 */
[--C-:B------:R-:W-:Y:S01]  /*1ad0*/  SHF.R.U32.HI R4, RZ, 0x7, R82.reuse ;  /* 0x00000007ff047819 */ /* 0x100fe20000011652 */
[----:B------:R-:W-:Y:S01]  /*1ae0*/  ULDC UR5, c[0x0][0x258] ;  /* 0x0000960000057ab9 */ /* 0x000fe20000000800 */
[--C-:B------:R-:W-:Y:S01]  /*1af0*/  SHF.R.U32.HI R12, RZ, 0x1, R82.reuse ;  /* 0x00000001ff0c7819 */ /* 0x100fe20000011652 */
[----:B------:R-:W-:Y:S01]  /*1b00*/  ULDC.64 UR10, c[0x0][0x260] ;  /* 0x00009800000a7ab9 */ /* 0x000fe20000000a00 */
[----:B------:R-:W-:Y:S01]  /*1b10*/  SGXT.U32 R4, R4, 0x2 ;  /* 0x000000020404781a */ /* 0x000fe20000000000 */
[----:B------:R-:W-:Y:S01]  /*1b20*/  ULDC.64 UR14, c[0x0][0x218] ;  /* 0x00008600000e7ab9 */ /* 0x000fe20000000a00 */
[----:B------:R-:W-:Y:S01]  /*1b30*/  SHF.R.U32.HI R6, RZ, 0x5, R82 ;  /* 0x00000005ff067819 */ /* 0x000fe20000011652 */
[----:B------:R-:W-:Y:S01]  /*1b40*/  UIMAD UR10, UR7, UR10, URZ ;  /* 0x0000000a070a72a4 */ /* 0x000fe2000f8e023f */
[----:B------:R-:W-:Y:S02]  /*1b50*/  ULDC.64 UR16, c[0x0][0x220] ;  /* 0x0000880000107ab9 */ /* 0x000fe40000000a00 */
[----:B------:R-:W-:Y:S01]  /*1b60*/  R2UR UR44, R6 ;  /* 0x00000000062c72ca */ /* 0x000fe200000e0000 */
[----:B------:R-:W-:-:S02]  /*1b70*/  USHF.L.U32 UR4, UR10, 0x1, URZ ;  /* 0x000000010a047899 */ /* 0x000fc4000800063f */
[----:B------:R-:W-:Y:S01]  /*1b80*/  UIADD3 UR13, UR8, 0x10000, URZ ;  /* 0x00010000080d7890 */ /* 0x000fe2000fffe03f */
[----:B------:R-:W-:Y:S01]  /*1b90*/  UMOV UR6, URZ ;  /* 0x0000003f00067c82 */ /* 0x000fe20008000000 */
[----:B------:R-:W-:Y:S02]  /*1ba0*/  UMOV UR43, 0x40000040 ;  /* 0x40000040002b7882 */ /* 0x000fe40000000000 */
[----:B------:R-:W-:Y:S01]  /*1bb0*/  IMAD.U32 R17, RZ, RZ, UR4 ;  /* 0x00000004ff117e24 */ /* 0x000fe2000f8e00ff */
[----:B------:R-:W-:-:S04]  /*1bc0*/  USHF.R.U32.HI UR13, URZ, 0x4, UR13 ;  /* 0x000000043f0d7899 */ /* 0x000fc8000801160d */
[----:B------:R-:W-:Y:S01]  /*1bd0*/  USGXT.U32 UR42, UR13, 0xe ;  /* 0x0000000e0d2a789a */ /* 0x000fe20008000000 */
[----:B0-----:R-:W-:Y:S01]  /*1be0*/  MOV R7, R2 ;  /* 0x0000000200077202 */ /* 0x001fe20000000f00 */
[----:B------:R-:W-:Y:S01]  /*1bf0*/  IMAD.MOV.U32 R16, RZ, RZ, R3 ;  /* 0x000000ffff107224 */ /* 0x000fe200078e0003 */
[----:B------:R-:W-:Y:S01]  /*1c00*/  LOP3.LUT R2, R0, 0x7e, RZ, 0xc0, !PT ;  /* 0x0000007e00027812 */ /* 0x000fe200078ec0ff */
[----:B------:R0:W-:Y:S01]  /*1c10*/  STL [R1+0x118], R3 ;  /* 0x0001180301007387 */ /* 0x0001e20000100800 */
[----:B------:R-:W-:Y:S01]  /*1c20*/  LOP3.LUT R0, R82, 0x180, RZ, 0xc0, !PT ;  /* 0x0000018052007812 */ /* 0x000fe200078ec0ff */
[----:B------:R-:W-:Y:S01]  /*1c30*/  IMAD R9, R4, R16, RZ ;  /* 0x0000001004097224 */ /* 0x000fe200078e02ff */
[----:B------:R-:W-:Y:S02]  /*1c40*/  LOP3.LUT R5, R2, 0x180, R82, 0xf8, !PT ;  /* 0x0000018002057812 */ /* 0x000fe400078ef852 */
[----:B------:R-:W-:Y:S01]  /*1c50*/  SHF.R.U32.HI R0, RZ, 0x3, R0 ;  /* 0x00000003ff007819 */ /* 0x000fe20000011600 */
[----:B------:R-:W-:-:S03]  /*1c60*/  IMAD R13, R16, 0x4, R9 ;  /* 0x00000004100d7824 */ /* 0x000fc600078e0209 */
[----:B------:R-:W-:Y:S01]  /*1c70*/  LOP3.LUT R14, R5, R0, RZ, 0x3c, !PT ;  /* 0x00000000050e7212 */ /* 0x000fe200078e3cff */
[----:B------:R-:W-:Y:S01]  /*1c80*/  IMAD R15, R16, 0x4, R13 ;  /* 0x00000004100f7824 */ /* 0x000fe200078e020d */
[----:B0-----:R-:W-:Y:S01]  /*1c90*/  SHF.R.U32.HI R3, RZ, 0x2, R82 ;  /* 0x00000002ff037819 */ /* 0x001fe20000011652 */
[----:B------:R-:W0:Y:S01]  /*1ca0*/  LDC R5, c[0x0][0x268] ;  /* 0x00009a00ff057b82 */ /* 0x000e220000000800 */
[----:B------:R-:W-:Y:S01]  /*1cb0*/  LOP3.LUT R0, R82, 0x7f, RZ, 0xc0, !PT ;  /* 0x0000007f52007812 */ /* 0x000fe200078ec0ff */
[----:B------:R-:W-:Y:S01]  /*1cc0*/  IMAD R19, R16, 0x4, R15 ;  /* 0x0000000410137824 */ /* 0x000fe200078e020f */
[----:B------:R-:W-:Y:S02]  /*1cd0*/  SGXT.U32 R3, R3, 0x3 ;  /* 0x000000030303781a */ /* 0x000fe40000000000 */
[----:B------:R-:W-:Y:S01]  /*1ce0*/  LOP3.LUT R11, R14, 0x4000, R11, 0xf8, !PT ;  /* 0x000040000e0b7812 */ /* 0x000fe200078ef80b */
[C---:B------:R-:W-:Y:S01]  /*1cf0*/  IMAD R8, R0.reuse, UR11, RZ ;  /* 0x0000000b00087c24 */ /* 0x040fe2000f8e02ff */
[----:B------:R-:W-:Y:S01]  /*1d00*/  LOP3.LUT R12, R3, 0xf0, R12, 0xf8, !PT ;  /* 0x000000f0030c7812 */ /* 0x000fe200078ef80c */
[----:B------:R-:W-:Y:S01]  /*1d10*/  IMAD R3, R0, UR5, RZ ;  /* 0x0000000500037c24 */ /* 0x000fe2000f8e02ff */
[----:B------:R-:W-:Y:S01]  /*1d20*/  UIMAD.WIDE UR4, UR10, 0x2, URZ ;  /* 0x000000020a0478a5 */ /* 0x000fe2000f8e023f */
[----:B------:R-:W-:-:S02]  /*1d30*/  IMAD R0, R7, UR7, RZ ;  /* 0x0000000707007c24 */ /* 0x000fc4000f8e02ff */
[----:B------:R-:W-:Y:S01]  /*1d40*/  IMAD.SHL.U32 R7, R3, 0x2, RZ ;  /* 0x0000000203077824 */ /* 0x000fe200078e00ff */
[----:B------:R-:W-:Y:S01]  /*1d50*/  UMOV UR10, URZ ;  /* 0x0000003f000a7c82 */ /* 0x000fe20008000000 */
[----:B------:R-:W-:Y:S01]  /*1d60*/  IMAD.SHL.U32 R6, R8, 0x2, RZ ;  /* 0x0000000208067824 */ /* 0x000fe200078e00ff */
[----:B------:R-:W-:Y:S01]  /*1d70*/  SHF.L.U32 R2, R0, 0x1, RZ ;  /* 0x0000000100027819 */ /* 0x000fe200000006ff */
[----:B------:R-:W-:Y:S01]  /*1d80*/  IMAD.HI R10, R8, 0x2, RZ ;  /* 0x00000002080a7827 */ /* 0x000fe200078e02ff */
[----:B------:R-:W-:Y:S02]  /*1d90*/  UMOV UR4, URZ ;  /* 0x0000003f00047c82 */ /* 0x000fe40008000000 */
[----:B------:R-:W-:Y:S01]  /*1da0*/  IADD3 R2, P0, P1, R7, UR14, R2 ;  /* 0x0000000e07027c10 */ /* 0x000fe2000f91e002 */
[----:B------:R-:W-:Y:S01]  /*1db0*/  IMAD R21, R16, 0x4, R19 ;  /* 0x0000000410157824 */ /* 0x000fe200078e0213 */
[----:B------:R-:W-:Y:S01]  /*1dc0*/  IADD3 R6, P2, P3, R6, UR16, R17 ;  /* 0x0000001006067c10 */ /* 0x000fe2000fb5e011 */
[----:B------:R-:W-:Y:S01]  /*1dd0*/  IMAD.HI R8, R3, 0x2, RZ ;  /* 0x0000000203087827 */ /* 0x000fe200078e02ff */
[----:B------:R-:W-:-:S03]  /*1de0*/  UIADD3 UR14, UP0, UR42, 0x2, URZ ;  /* 0x000000022a0e7890 */ /* 0x000fc6000ff1e03f */
[----:B------:R-:W-:-:S04]  /*1df0*/  IMAD.HI R3, R0, 0x2, RZ ;  /* 0x0000000200037827 */ /* 0x000fc800078e02ff */
[----:B------:R-:W-:Y:S01]  /*1e00*/  IMAD R23, R16, 0x4, R21 ;  /* 0x0000000410177824 */ /* 0x000fe200078e0215 */
[----:B------:R-:W-:Y:S01]  /*1e10*/  IADD3.X R8, R8, UR15, R3, P0, P1 ;  /* 0x0000000f08087c10 */ /* 0x000fe200087e2403 */
[----:B------:R-:W-:Y:S01]  /*1e20*/  IMAD.U32 R17, RZ, RZ, UR5 ;  /* 0x00000005ff117e24 */ /* 0x000fe2000f8e00ff */
[-C--:B------:R-:W-:Y:S01]  /*1e30*/  LEA R26, P0, R9, R2.reuse, 0x1 ;  /* 0x00000002091a7211 */ /* 0x080fe200078008ff */
[----:B------:R-:W-:Y:S01]  /*1e40*/  IMAD R25, R16, 0x4, R23 ;  /* 0x0000000410197824 */ /* 0x000fe200078e0217 */
[----:B------:R-:W-:Y:S01]  /*1e50*/  LEA R32, P1, R13, R2, 0x1 ;  /* 0x000000020d207211 */ /* 0x000fe200078208ff */
[----:B0-----:R-:W-:Y:S01]  /*1e60*/  IMAD R7, R4, R5, RZ ;  /* 0x0000000504077224 */ /* 0x001fe200078e02ff */
[-C--:B------:R-:W-:Y:S01]  /*1e70*/  LEA.HI.X.SX32 R27, R9, R8.reuse, 0x1, P0 ;  /* 0x00000008091b7211 */ /* 0x080fe200000f0eff */
[----:B------:R-:W-:Y:S01]  /*1e80*/  IMAD R35, R16, 0x4, R25 ;  /* 0x0000000410237824 */ /* 0x000fe200078e0219 */
[----:B------:R-:W-:Y:S01]  /*1e90*/  LEA.HI.X.SX32 R33, R13, R8, 0x1, P1 ;  /* 0x000000080d217211 */ /* 0x000fe200008f0eff */
[C---:B------:R-:W-:Y:S01]  /*1ea0*/  IMAD R31, R5.reuse, 0x4, R7 ;  /* 0x00000004051f7824 */ /* 0x040fe200078e0207 */
[----:B------:R-:W-:Y:S01]  /*1eb0*/  IADD3.X R0, R10, UR17, R17, P2, P3 ;  /* 0x000000110a007c10 */ /* 0x000fe200097e6411 */
[C---:B------:R-:W-:Y:S01]  /*1ec0*/  IMAD R37, R16.reuse, 0x4, R35 ;  /* 0x0000000410257824 */ /* 0x040fe200078e0223 */
[----:B------:R0:W-:Y:S01]  /*1ed0*/  STL.64 [R1+0x318], R26 ;  /* 0x0003181a01007387 */ /* 0x0001e20000100a00 */
[----:B------:R-:W-:Y:S01]  /*1ee0*/  IMAD R29, R5, 0x4, R31 ;  /* 0x00000004051d7824 */ /* 0x000fe200078e021f */
[----:B------:R-:W-:Y:S01]  /*1ef0*/  UIADD3.X UR15, UR10, 0x40000040, URZ, UP0, !UPT ;  /* 0x400000400a0f7890 */ /* 0x000fe200087fe43f */
[----:B------:R-:W-:Y:S01]  /*1f00*/  IMAD R39, R16, 0x4, R37 ;  /* 0x0000000410277824 */ /* 0x000fe200078e0225 */
[----:B------:R1:W-:Y:S01]  /*1f10*/  STL.64 [R1+0x310], R32 ;  /* 0x0003102001007387 */ /* 0x0003e20000100a00 */
[----:B------:R-:W-:Y:S01]  /*1f20*/  UMOV UR5, URZ ;  /* 0x0000003f00057c82 */ /* 0x000fe20008000000 */
[----:B------:R-:W-:-:S02]  /*1f30*/  UIADD3.64 UR18, UR14, 0x2, URZ ;  /* 0x000000020e127897 */ /* 0x000fc4000fffe03f */
[C---:B------:R-:W-:Y:S01]  /*1f40*/  LEA R41, R16.reuse, R39, 0x2 ;  /* 0x0000002710297211 */ /* 0x040fe200078e10ff */
[----:B------:R-:W-:Y:S02]  /*1f50*/  UIADD3.64 UR22, UR14, 0x4, URZ ;  /* 0x000000040e167897 */ /* 0x000fe4000fffe03f */
[----:B------:R-:W-:Y:S01]  /*1f60*/  UIADD3.64 UR26, UR14, 0x3fe, URZ ;  /* 0x000003fe0e1a7897 */ /* 0x000fe2000fffe03f */
[C---:B0-----:R-:W-:Y:S01]  /*1f70*/  LEA R26, P0, R15.reuse, R2, 0x1 ;  /* 0x000000020f1a7211 */ /* 0x041fe200078008ff */
[C---:B------:R-:W-:Y:S01]  /*1f80*/  IMAD R43, R16.reuse, 0x4, R41 ;  /* 0x00000004102b7824 */ /* 0x040fe200078e0229 */
[----:B------:R-:W-:Y:S02]  /*1f90*/  UIADD3.64 UR30, UR14, 0x400, URZ ;  /* 0x000004000e1e7897 */ /* 0x000fe4000fffe03f */
[----:B------:R-:W-:Y:S01]  /*1fa0*/  LEA.HI.X.SX32 R27, R15, R8, 0x1, P0 ;  /* 0x000000080f1b7211 */ /* 0x000fe200000f0eff */
[----:B------:R-:W-:Y:S01]  /*1fb0*/  IMAD R45, R16, 0x4, R43 ;  /* 0x00000004102d7824 */ /* 0x000fe200078e022b */
[----:B------:R-:W-:Y:S01]  /*1fc0*/  LEA R46, P0, R19, R2, 0x1 ;  /* 0x00000002132e7211 */ /* 0x000fe200078008ff */
[----:B-1----:R-:W-:Y:S01]  /*1fd0*/  IMAD R33, R5, 0x4, R29 ;  /* 0x0000000405217824 */ /* 0x002fe200078e021d */
[----:B------:R-:W-:Y:S01]  /*1fe0*/  UIADD3.64 UR34, UR14, 0x402, URZ ;  /* 0x000004020e227897 */ /* 0x000fe2000fffe03f */
[----:B------:R0:W-:Y:S01]  /*1ff0*/  STL.64 [R1+0x308], R26 ;  /* 0x0003081a01007387 */ /* 0x0001e20000100a00 */
[----:B------:R-:W-:Y:S01]  /*2000*/  LEA.HI.X.SX32 R47, R19, R8, 0x1, P0 ;  /* 0x00000008132f7211 */ /* 0x000fe200000f0eff */
[----:B------:R-:W-:Y:S01]  /*2010*/  IMAD R17, R5, 0x4, R33 ;  /* 0x0000000405117824 */ /* 0x000fe200078e0221 */
[----:B------:R-:W-:Y:S01]  /*2020*/  LEA R48, P0, R23, R2, 0x1 ;  /* 0x0000000217307211 */ /* 0x000fe200078008ff */
[----:B------:R-:W-:-:S02]  /*2030*/  UIADD3.64 UR38, UR14, 0x404, URZ ;  /* 0x000004040e267897 */ /* 0x000fc4000fffe03f */
[----:B------:R1:W-:Y:S01]  /*2040*/  STL.64 [R1+0x300], R46 ;  /* 0x0003002e01007387 */ /* 0x0003e20000100a00 */
[----:B------:R-:W-:Y:S01]  /*2050*/  LEA.HI.X.SX32 R49, R23, R8, 0x1, P0 ;  /* 0x0000000817317211 */ /* 0x000fe200000f0eff */
[----:B------:R-:W-:Y:S01]  /*2060*/  IMAD R19, R5, 0x4, R17 ;  /* 0x0000000405137824 */ /* 0x000fe200078e0211 */
[-C--:B------:R-:W-:Y:S01]  /*2070*/  LEA R22, P0, R35, R2.reuse, 0x1 ;  /* 0x0000000223167211 */ /* 0x080fe200078008ff */
[----:B------:R-:W-:Y:S01]  /*2080*/  ULDC UR10, c[0x0][0x238] ;  /* 0x00008e00000a7ab9 */ /* 0x000fe20000000800 */
[----:B0-----:R-:W-:Y:S02]  /*2090*/  LEA R26, P1, R21, R2, 0x1 ;  /* 0x00000002151a7211 */ /* 0x001fe400078208ff */
[-C--:B------:R-:W-:Y:S02]  /*20a0*/  LEA.HI.X.SX32 R23, R35, R8.reuse, 0x1, P0 ;  /* 0x0000000823177211 */ /* 0x080fe400000f0eff */
[----:B------:R-:W-:Y:S02]  /*20b0*/  LEA.HI.X.SX32 R27, R21, R8, 0x1, P1 ;  /* 0x00000008151b7211 */ /* 0x000fe400008f0eff */
[----:B------:R-:W-:Y:S01]  /*20c0*/  LEA R14, P1, R25, R2, 0x1 ;  /* 0x00000002190e7211 */ /* 0x000fe200078208ff */
[----:B-1----:R-:W-:-:S02]  /*20d0*/  IMAD R47, R16, 0x4, R45 ;  /* 0x00000004102f7824 */ /* 0x002fc400078e022d */
[----:B------:R0:W-:Y:S01]  /*20e0*/  STL.64 [R1+0x2f8], R26 ;  /* 0x0002f81a01007387 */ /* 0x0001e20000100a00 */
[----:B------:R-:W-:Y:S01]  /*20f0*/  LEA.HI.X.SX32 R15, R25, R8, 0x1, P1 ;  /* 0x00000008190f7211 */ /* 0x000fe200008f0eff */
[----:B------:R-:W-:Y:S02]  /*2100*/  IMAD R21, R16, 0x4, R47 ;  /* 0x0000000410157824 */ /* 0x000fe400078e022f */
[----:B------:R1:W-:Y:S04]  /*2110*/  STL.64 [R1+0x2f0], R48 ;  /* 0x0002f03001007387 */ /* 0x0003e80000100a00 */
[----:B------:R2:W-:Y:S04]  /*2120*/  STL.64 [R1+0x2e8], R14 ;  /* 0x0002e80e01007387 */ /* 0x0005e80000100a00 */
[----:B------:R3:W-:Y:S01]  /*2130*/  STL.64 [R1+0x2e0], R22 ;  /* 0x0002e01601007387 */ /* 0x0007e20000100a00 */
[----:B0-----:R-:W-:-:S02]  /*2140*/  IMAD R27, R5, 0x4, R19 ;  /* 0x00000004051b7824 */ /* 0x001fc400078e0213 */
[----:B-1----:R-:W-:-:S03]  /*2150*/  IMAD R49, R16, 0x4, R21 ;  /* 0x0000000410317824 */ /* 0x002fc600078e0215 */
[----:B------:R-:W-:Y:S02]  /*2160*/  LEA R9, R5, R27, 0x2 ;  /* 0x0000001b05097211 */ /* 0x000fe400078e10ff */
[----:B--2---:R-:W-:Y:S01]  /*2170*/  LEA R14, P1, R37, R2, 0x1 ;  /* 0x00000002250e7211 */ /* 0x004fe200078208ff */
[C---:B------:R-:W-:Y:S02]  /*2180*/  IMAD R51, R16.reuse, 0x4, R49 ;  /* 0x0000000410337824 */ /* 0x040fe400078e0231 */
[----:B------:R-:W-:Y:S01]  /*2190*/  IMAD R13, R5, 0x4, R9 ;  /* 0x00000004050d7824 */ /* 0x000fe200078e0209 */
[----:B------:R-:W-:Y:S01]  /*21a0*/  LEA.HI.X.SX32 R15, R37, R8, 0x1, P1 ;  /* 0x00000008250f7211 */ /* 0x000fe200008f0eff */
[C---:B------:R-:W-:Y:S01]  /*21b0*/  IMAD R35, R16.reuse, 0x4, R51 ;  /* 0x0000000410237824 */ /* 0x040fe200078e0233 */
[----:B---3--:R-:W-:Y:S01]  /*21c0*/  LEA R22, P1, R41, R2, 0x1 ;  /* 0x0000000229167211 */ /* 0x008fe200078208ff */
[----:B------:R-:W-:Y:S02]  /*21d0*/  IMAD R25, R5, 0x4, R13 ;  /* 0x0000000405197824 */ /* 0x000fe400078e020d */
[----:B------:R0:W-:Y:S01]  /*21e0*/  STL.64 [R1+0x2d8], R14 ;  /* 0x0002d80e01007387 */ /* 0x0001e20000100a00 */
[----:B------:R-:W-:Y:S01]  /*21f0*/  LEA.HI.X.SX32 R23, R41, R8, 0x1, P1 ;  /* 0x0000000829177211 */ /* 0x000fe200008f0eff */
[----:B------:R-:W-:Y:S01]  /*2200*/  IMAD R37, R16, 0x4, R35 ;  /* 0x0000000410257824 */ /* 0x000fe200078e0223 */
[----:B------:R-:W-:Y:S01]  /*2210*/  LEA R52, P1, R45, R2, 0x1 ;  /* 0x000000022d347211 */ /* 0x000fe200078208ff */
[----:B------:R-:W-:-:S03]  /*2220*/  IMAD R3, R5, 0x4, R25 ;  /* 0x0000000405037824 */ /* 0x000fc600078e0219 */
[----:B------:R-:W-:Y:S02]  /*2230*/  LEA.HI.X.SX32 R53, R45, R8, 0x1, P1 ;  /* 0x000000082d357211 */ /* 0x000fe400008f0eff */
[----:B0-----:R-:W-:-:S04]  /*2240*/  LEA R14, P0, R39, R2, 0x1 ;  /* 0x00000002270e7211 */ /* 0x001fc800078008ff */
[----:B------:R-:W-:Y:S02]  /*2250*/  LEA.HI.X.SX32 R15, R39, R8, 0x1, P0 ;  /* 0x00000008270f7211 */ /* 0x000fe400000f0eff */
[C---:B------:R-:W-:Y:S02]  /*2260*/  LEA R54, P0, R43.reuse, R2, 0x1 ;  /* 0x000000022b367211 */ /* 0x040fe400078008ff */
[C---:B------:R-:W-:Y:S01]  /*2270*/  LEA R39, R16.reuse, R37, 0x2 ;  /* 0x0000002510277211 */ /* 0x040fe200078e10ff */
[----:B------:R0:W-:Y:S01]  /*2280*/  STL.64 [R1+0x2d0], R14 ;  /* 0x0002d00e01007387 */ /* 0x0001e20000100a00 */
[----:B------:R-:W-:Y:S02]  /*2290*/  LEA.HI.X.SX32 R55, R43, R8, 0x1, P0 ;  /* 0x000000082b377211 */ /* 0x000fe400000f0eff */
[----:B------:R-:W-:Y:S01]  /*22a0*/  LEA R56, P0, R47, R2, 0x1 ;  /* 0x000000022f387211 */ /* 0x000fe200078008ff */
[----:B------:R1:W-:Y:S01]  /*22b0*/  STL.64 [R1+0x2c8], R22 ;  /* 0x0002c81601007387 */ /* 0x0003e20000100a00 */
[----:B------:R-:W-:-:S02]  /*22c0*/  IMAD R41, R16, 0x4, R39 ;  /* 0x0000000410297824 */ /* 0x000fc400078e0227 */
[----:B------:R-:W-:Y:S01]  /*22d0*/  LEA.HI.X.SX32 R57, R47, R8, 0x1, P0 ;  /* 0x000000082f397211 */ /* 0x000fe200000f0eff */
[----:B------:R2:W-:Y:S01]  /*22e0*/  STL.64 [R1+0x2c0], R54 ;  /* 0x0002c03601007387 */ /* 0x0005e20000100a00 */
[----:B------:R-:W-:-:S03]  /*22f0*/  IMAD R43, R16, 0x4, R41 ;  /* 0x00000004102b7824 */ /* 0x000fc600078e0229 */
[----:B------:R3:W-:Y:S01]  /*2300*/  STL.64 [R1+0x2b8], R52 ;  /* 0x0002b83401007387 */ /* 0x0007e20000100a00 */
[----:B------:R-:W-:Y:S02]  /*2310*/  IMAD R45, R16, 0x4, R43 ;  /* 0x00000004102d7824 */ /* 0x000fe400078e022b */
[C---:B0-----:R-:W-:Y:S01]  /*2320*/  IMAD R15, R5.reuse, 0x4, R3 ;  /* 0x00000004050f7824 */ /* 0x041fe200078e0203 */
[----:B------:R0:W-:Y:S03]  /*2330*/  STL.64 [R1+0x2b0], R56 ;  /* 0x0002b03801007387 */ /* 0x0001e60000100a00 */
[----:B-1----:R-:W-:Y:S01]  /*2340*/  IMAD R23, R5, 0x4, R15 ;  /* 0x0000000405177824 */ /* 0x002fe200078e020f */
[-C--:B--2---:R-:W-:Y:S02]  /*2350*/  LEA R54, P1, R21, R2.reuse, 0x1 ;  /* 0x0000000215367211 */ /* 0x084fe400078208ff */
[----:B---3--:R-:W-:-:S02]  /*2360*/  LEA R52, P2, R49, R2, 0x1 ;  /* 0x0000000231347211 */ /* 0x008fc400078408ff */
[-C--:B------:R-:W-:Y:S01]  /*2370*/  LEA.HI.X.SX32 R55, R21, R8.reuse, 0x1, P1 ;  /* 0x0000000815377211 */ /* 0x080fe200008f0eff */
[C---:B------:R-:W-:Y:S01]  /*2380*/  IMAD R21, R16.reuse, 0x4, R45 ;  /* 0x0000000410157824 */ /* 0x040fe200078e022d */
[----:B------:R-:W-:Y:S02]  /*2390*/  LEA.HI.X.SX32 R53, R49, R8, 0x1, P2 ;  /* 0x0000000831357211 */ /* 0x000fe400010f0eff */
[C---:B0-----:R-:W-:Y:S01]  /*23a0*/  LEA R56, P0, R51.reuse, R2, 0x1 ;  /* 0x0000000233387211 */ /* 0x041fe200078008ff */
[----:B------:R0:W-:Y:S01]  /*23b0*/  STL.64 [R1+0x2a8], R54 ;  /* 0x0002a83601007387 */ /* 0x0001e20000100a00 */
[----:B------:R-:W-:Y:S02]  /*23c0*/  IMAD R47, R16, 0x4, R21 ;  /* 0x00000004102f7824 */ /* 0x000fe400078e0215 */
[----:B------:R-:W-:Y:S01]  /*23d0*/  LEA.HI.X.SX32 R57, R51, R8, 0x1, P0 ;  /* 0x0000000833397211 */ /* 0x000fe200000f0eff */
[----:B------:R1:W-:Y:S04]  /*23e0*/  STL.64 [R1+0x2a0], R52 ;  /* 0x0002a03401007387 */ /* 0x0003e80000100a00 */
[----:B------:R-:W-:Y:S01]  /*23f0*/  STL.64 [R1+0x298], R56 ;  /* 0x0002983801007387 */ /* 0x000fe20000100a00 */
[----:B0-----:R-:W-:-:S02]  /*2400*/  LEA R54, P1, R35, R2, 0x1 ;  /* 0x0000000223367211 */ /* 0x001fc400078208ff */
[----:B-1----:R-:W-:Y:S02]  /*2410*/  LEA R52, P2, R37, R2, 0x1 ;  /* 0x0000000225347211 */ /* 0x002fe400078408ff */
[-C--:B------:R-:W-:Y:S01]  /*2420*/  LEA.HI.X.SX32 R55, R35, R8.reuse, 0x1, P1 ;  /* 0x0000000823377211 */ /* 0x080fe200008f0eff */
[C---:B------:R-:W-:Y:S01]  /*2430*/  IMAD R35, R16.reuse, 0x4, R47 ;  /* 0x0000000410237824 */ /* 0x040fe200078e022f */
[----:B------:R-:W-:Y:S02]  /*2440*/  LEA.HI.X.SX32 R53, R37, R8, 0x1, P2 ;  /* 0x0000000825357211 */ /* 0x000fe400010f0eff */
[-C--:B------:R-:W-:Y:S01]  /*2450*/  LEA R50, P1, R41, R2.reuse, 0x1 ;  /* 0x0000000229327211 */ /* 0x080fe200078208ff */
[----:B------:R-:W-:Y:S01]  /*2460*/  IMAD R37, R16, 0x4, R35 ;  /* 0x0000000410257824 */ /* 0x000fe200078e0223 */
[----:B------:R-:W-:Y:S01]  /*2470*/  LEA R48, P2, R43, R2, 0x1 ;  /* 0x000000022b307211 */ /* 0x000fe200078408ff */
[----:B------:R0:W-:Y:S01]  /*2480*/  STL.64 [R1+0x288], R52 ;  /* 0x0002883401007387 */ /* 0x0001e20000100a00 */
[----:B------:R-:W-:-:S02]  /*2490*/  LEA.HI.X.SX32 R51, R41, R8, 0x1, P1 ;  /* 0x0000000829337211 */ /* 0x000fc400008f0eff */
[----:B------:R-:W-:Y:S01]  /*24a0*/  LEA.HI.X.SX32 R49, R43, R8, 0x1, P2 ;  /* 0x000000082b317211 */ /* 0x000fe200010f0eff */
[----:B------:R-:W-:Y:S01]  /*24b0*/  STL.64 [R1+0x290], R54 ;  /* 0x0002903601007387 */ /* 0x000fe20000100a00 */
[----:B0-----:R-:W-:-:S04]  /*24c0*/  LEA R52, P0, R39, R2, 0x1 ;  /* 0x0000000227347211 */ /* 0x001fc800078008ff */
[----:B------:R-:W-:Y:S02]  /*24d0*/  LEA.HI.X.SX32 R53, R39, R8, 0x1, P0 ;  /* 0x0000000827357211 */ /* 0x000fe400000f0eff */
[----:B------:R-:W-:-:S03]  /*24e0*/  LEA R39, R16, R37, 0x2 ;  /* 0x0000002510277211 */ /* 0x000fc600078e10ff */
[----:B------:R0:W-:Y:S02]  /*24f0*/  STL.64 [R1+0x280], R52 ;  /* 0x0002803401007387 */ /* 0x0001e40000100a00 */
[----:B------:R-:W-:Y:S02]  /*2500*/  IMAD R41, R16, 0x4, R39 ;  /* 0x0000000410297824 */ /* 0x000fe400078e0227 */
[----:B------:R1:W-:Y:S04]  /*2510*/  STL.64 [R1+0x278], R50 ;  /* 0x0002783201007387 */ /* 0x0003e80000100a00 */
[----:B------:R2:W-:Y:S01]  /*2520*/  STL.64 [R1+0x270], R48 ;  /* 0x0002703001007387 */ /* 0x0005e20000100a00 */
[-C--:B0-----:R-:W-:Y:S02]  /*2530*/  LEA R52, P0, R45, R2.reuse, 0x1 ;  /* 0x000000022d347211 */ /* 0x081fe400078008ff */
[----:B-1----:R-:W-:-:S02]  /*2540*/  LEA R50, P1, R21, R2, 0x1 ;  /* 0x0000000215327211 */ /* 0x002fc400078208ff */
[-C--:B------:R-:W-:Y:S02]  /*2550*/  LEA.HI.X.SX32 R53, R45, R8.reuse, 0x1, P0 ;  /* 0x000000082d357211 */ /* 0x080fe400000f0eff */
[----:B------:R-:W-:Y:S01]  /*2560*/  LEA.HI.X.SX32 R51, R21, R8, 0x1, P1 ;  /* 0x0000000815337211 */ /* 0x000fe200008f0eff */
[C---:B------:R-:W-:Y:S01]  /*2570*/  IMAD R21, R16.reuse, 0x4, R41 ;  /* 0x0000000410157824 */ /* 0x040fe200078e0229 */
[C---:B--2---:R-:W-:Y:S01]  /*2580*/  LEA R48, P2, R47.reuse, R2, 0x1 ;  /* 0x000000022f307211 */ /* 0x044fe200078408ff */
[----:B------:R-:W-:Y:S02]  /*2590*/  STL.64 [R1+0x268], R52 ;  /* 0x0002683401007387 */ /* 0x000fe40000100a00 */
[----:B------:R-:W-:Y:S01]  /*25a0*/  IMAD R43, R16, 0x4, R21 ;  /* 0x00000004102b7824 */ /* 0x000fe200078e0215 */
[----:B------:R-:W-:Y:S01]  /*25b0*/  LEA.HI.X.SX32 R49, R47, R8, 0x1, P2 ;  /* 0x000000082f317211 */ /* 0x000fe200010f0eff */
[----:B------:R0:W-:Y:S01]  /*25c0*/  STL.64 [R1+0x260], R50 ;  /* 0x0002603201007387 */ /* 0x0001e20000100a00 */
[----:B------:R-:W-:-:S03]  /*25d0*/  LEA R44, P2, R39, R2, 0x1 ;  /* 0x00000002272c7211 */ /* 0x000fc600078408ff */
[----:B------:R1:W-:Y:S01]  /*25e0*/  STL.64 [R1+0x258], R48 ;  /* 0x0002583001007387 */ /* 0x0003e20000100a00 */
[----:B------:R-:W-:Y:S02]  /*25f0*/  LEA.HI.X.SX32 R45, R39, R8, 0x1, P2 ;  /* 0x00000008272d7211 */ /* 0x000fe400010f0eff */
[----:B------:R-:W-:-:S04]  /*2600*/  LEA R38, P2, R43, R2, 0x1 ;  /* 0x000000022b267211 */ /* 0x000fc800078408ff */
[----:B------:R-:W-:Y:S02]  /*2610*/  LEA.HI.X.SX32 R39, R43, R8, 0x1, P2 ;  /* 0x000000082b277211 */ /* 0x000fe400010f0eff */
[-C--:B0-----:R-:W-:Y:S02]  /*2620*/  LEA R50, P0, R35, R2.reuse, 0x1 ;  /* 0x0000000223327211 */ /* 0x081fe400078008ff */
[----:B-1----:R-:W-:Y:S02]  /*2630*/  LEA R48, P1, R37, R2, 0x1 ;  /* 0x0000000225307211 */ /* 0x002fe400078208ff */
[----:B------:R-:W-:Y:S01]  /*2640*/  LEA.HI.X.SX32 R51, R35, R8, 0x1, P0 ;  /* 0x0000000823337211 */ /* 0x000fe200000f0eff */
[----:B------:R-:W-:Y:S01]  /*2650*/  IMAD R35, R16, 0x4, R43 ;  /* 0x0000000410237824 */ /* 0x000fe200078e022b */
[----:B------:R-:W-:Y:S02]  /*2660*/  LEA R46, P0, R41, R2, 0x1 ;  /* 0x00000002292e7211 */ /* 0x000fe400078008ff */
[----:B------:R-:W-:Y:S01]  /*2670*/  LEA.HI.X.SX32 R49, R37, R8, 0x1, P1 ;  /* 0x0000000825317211 */ /* 0x000fe200008f0eff */
[----:B------:R-:W-:Y:S01]  /*2680*/  STL.64 [R1+0x250], R50 ;  /* 0x0002503201007387 */ /* 0x000fe20000100a00 */
[----:B------:R-:W-:-:S02]  /*2690*/  LEA R36, P3, R35, R2, 0x1 ;  /* 0x0000000223247211 */ /* 0x000fc400078608ff */
[-C--:B------:R-:W-:Y:S01]  /*26a0*/  LEA.HI.X.SX32 R47, R41, R8.reuse, 0x1, P0 ;  /* 0x00000008292f7211 */ /* 0x080fe200000f0eff */
[----:B------:R-:W-:Y:S01]  /*26b0*/  STL.64 [R1+0x248], R48 ;  /* 0x0002483001007387 */ /* 0x000fe20000100a00 */
[----:B------:R-:W-:-:S03]  /*26c0*/  LEA.HI.X.SX32 R37, R35, R8, 0x1, P3 ;  /* 0x0000000823257211 */ /* 0x000fc600018f0eff */
[----:B------:R0:W-:Y:S04]  /*26d0*/  STL.64 [R1+0x240], R44 ;  /* 0x0002402c01007387 */ /* 0x0001e80000100a00 */
[----:B------:R-:W-:Y:S04]  /*26e0*/  STL.64 [R1+0x238], R46 ;  /* 0x0002382e01007387 */ /* 0x000fe80000100a00 */
[----:B------:R1:W-:Y:S01]  /*26f0*/  STL.64 [R1+0x220], R36 ;  /* 0x0002202401007387 */ /* 0x0003e20000100a00 */
[----:B0-----:R-:W-:-:S04]  /*2700*/  LEA R44, P1, R21, R2, 0x1 ;  /* 0x00000002152c7211 */ /* 0x001fc800078208ff */
[----:B------:R-:W-:Y:S01]  /*2710*/  LEA.HI.X.SX32 R45, R21, R8, 0x1, P1 ;  /* 0x00000008152d7211 */ /* 0x000fe200008f0eff */
[----:B------:R-:W-:Y:S01]  /*2720*/  IMAD R21, R5, 0x4, R23 ;  /* 0x0000000405157824 */ /* 0x000fe200078e0217 */
[-C--:B------:R-:W-:Y:S02]  /*2730*/  LEA R40, P1, R31, R6.reuse, 0x1 ;  /* 0x000000061f287211 */ /* 0x080fe400078208ff */
[----:B-1----:R-:W-:Y:S01]  /*2740*/  LEA R36, P0, R7, R6, 0x1 ;  /* 0x0000000607247211 */ /* 0x002fe200078008ff */
[----:B------:R-:W-:Y:S01]  /*2750*/  STL.64 [R1+0x230], R44 ;  /* 0x0002302c01007387 */ /* 0x000fe20000100a00 */
[-C--:B------:R-:W-:Y:S01]  /*2760*/  LEA.HI.X.SX32 R41, R31, R0.reuse, 0x1, P1 ;  /* 0x000000001f297211 */ /* 0x080fe200008f0eff */
[----:B------:R-:W-:Y:S01]  /*2770*/  IMAD R35, R5, 0x4, R21 ;  /* 0x0000000405237824 */ /* 0x000fe200078e0215 */
[----:B------:R-:W-:Y:S01]  /*2780*/  LEA.HI.X.SX32 R37, R7, R0, 0x1, P0 ;  /* 0x0000000007257211 */ /* 0x000fe200000f0eff */
[----:B------:R0:W-:Y:S04]  /*2790*/  STL.64 [R1+0x228], R38 ;  /* 0x0002282601007387 */ /* 0x0001e80000100a00 */
[----:B------:R1:W-:Y:S04]  /*27a0*/  STL.64 [R1+0x218], R36 ;  /* 0x0002182401007387 */ /* 0x0003e80000100a00 */
[----:B------:R-:W-:Y:S01]  /*27b0*/  STL.64 [R1+0x210], R40 ;  /* 0x0002102801007387 */ /* 0x000fe20000100a00 */
[----:B0-----:R-:W-:-:S02]  /*27c0*/  LEA R38, P2, R29, R6, 0x1 ;  /* 0x000000061d267211 */ /* 0x001fc400078408ff */
[----:B-1----:R-:W-:Y:S02]  /*27d0*/  LEA R36, P0, R33, R6, 0x1 ;  /* 0x0000000621247211 */ /* 0x002fe400078008ff */
[-C--:B------:R-:W-:Y:S01]  /*27e0*/  LEA.HI.X.SX32 R39, R29, R0.reuse, 0x1, P2 ;  /* 0x000000001d277211 */ /* 0x080fe200010f0eff */
[----:B------:R-:W-:Y:S01]  /*27f0*/  IMAD R29, R5, 0x4, R35 ;  /* 0x00000004051d7824 */ /* 0x000fe200078e0223 */
[----:B------:R-:W-:Y:S02]  /*2800*/  LEA.HI.X.SX32 R37, R33, R0, 0x1, P0 ;  /* 0x0000000021257211 */ /* 0x000fe400000f0eff */
[----:B------:R-:W-:Y:S01]  /*2810*/  LEA R30, P2, R27, R6, 0x1 ;  /* 0x000000061b1e7211 */ /* 0x000fe200078408ff */
[----:B------:R0:W-:Y:S01]  /*2820*/  STL.64 [R1+0x208], R38 ;  /* 0x0002082601007387 */ /* 0x0001e20000100a00 */
[----:B------:R-:W-:Y:S02]  /*2830*/  IMAD R7, R5, 0x4, R29 ;  /* 0x0000000405077824 */ /* 0x000fe400078e021d */
[----:B------:R-:W-:Y:S01]  /*2840*/  LEA.HI.X.SX32 R31, R27, R0, 0x1, P2 ;  /* 0x000000001b1f7211 */ /* 0x000fe200010f0eff */
[----:B------:R1:W-:Y:S04]  /*2850*/  STL.64 [R1+0x200], R36 ;  /* 0x0002002401007387 */ /* 0x0003e80000100a00 */
[----:B------:R2:W-:Y:S01]  /*2860*/  STL.64 [R1+0x1e8], R30 ;  /* 0x0001e81e01007387 */ /* 0x0005e20000100a00 */
[----:B0-----:R-:W-:-:S02]  /*2870*/  LEA R38, P0, R17, R6, 0x1 ;  /* 0x0000000611267211 */ /* 0x001fc400078008ff */
[----:B-1----:R-:W-:Y:S02]  /*2880*/  LEA R36, P1, R19, R6, 0x1 ;  /* 0x0000000613247211 */ /* 0x002fe400078208ff */
[-C--:B------:R-:W-:Y:S02]  /*2890*/  LEA.HI.X.SX32 R39, R17, R0.reuse, 0x1, P0 ;  /* 0x0000000011277211 */ /* 0x080fe400000f0eff */
[----:B------:R-:W-:Y:S02]  /*28a0*/  LEA.HI.X.SX32 R37, R19, R0, 0x1, P1 ;  /* 0x0000000013257211 */ /* 0x000fe400008f0eff */
[-C--:B------:R-:W-:Y:S01]  /*28b0*/  LEA R32, P1, R13, R6.reuse, 0x1 ;  /* 0x000000060d207211 */ /* 0x080fe200078208ff */
[----:B------:R-:W-:Y:S01]  /*28c0*/  STL.64 [R1+0x1f8], R38 ;  /* 0x0001f82601007387 */ /* 0x000fe20000100a00 */
[----:B--2---:R-:W-:Y:S02]  /*28d0*/  LEA R30, P2, R25, R6, 0x1 ;  /* 0x00000006191e7211 */ /* 0x004fe400078408ff */
[-C--:B------:R-:W-:Y:S01]  /*28e0*/  LEA.HI.X.SX32 R33, R13, R0.reuse, 0x1, P1 ;  /* 0x000000000d217211 */ /* 0x080fe200008f0eff */
[----:B------:R0:W-:Y:S01]  /*28f0*/  STL.64 [R1+0x1f0], R36 ;  /* 0x0001f02401007387 */ /* 0x0001e20000100a00 */
[----:B------:R-:W-:-:S02]  /*2900*/  LEA.HI.X.SX32 R31, R25, R0, 0x1, P2 ;  /* 0x00000000191f7211 */ /* 0x000fc400010f0eff */
[----:B------:R-:W-:Y:S02]  /*2910*/  LEA R17, R5, R7, 0x2 ;  /* 0x0000000705117211 */ /* 0x000fe400078e10ff */
[----:B------:R-:W-:-:S03]  /*2920*/  LEA R26, P2, R23, R6, 0x1 ;  /* 0x00000006171a7211 */ /* 0x000fc600078408ff */
[----:B------:R-:W-:Y:S01]  /*2930*/  IMAD R19, R5, 0x4, R17 ;  /* 0x0000000405137824 */ /* 0x000fe200078e0211 */
[----:B------:R-:W-:Y:S02]  /*2940*/  LEA.HI.X.SX32 R27, R23, R0, 0x1, P2 ;  /* 0x00000000171b7211 */ /* 0x000fe400010f0eff */
[-C--:B------:R-:W-:Y:S02]  /*2950*/  LEA R24, P2, R29, R6.reuse, 0x1 ;  /* 0x000000061d187211 */ /* 0x080fe400078408ff */
[----:B0-----:R-:W-:Y:S02]  /*2960*/  LEA R36, P0, R9, R6, 0x1 ;  /* 0x0000000609247211 */ /* 0x001fe400078008ff */
[-C--:B------:R-:W-:Y:S02]  /*2970*/  LEA.HI.X.SX32 R25, R29, R0.reuse, 0x1, P2 ;  /* 0x000000001d197211 */ /* 0x080fe400010f0eff */
[----:B------:R-:W-:Y:S01]  /*2980*/  LEA.HI.X.SX32 R37, R9, R0, 0x1, P0 ;  /* 0x0000000009257211 */ /* 0x000fe200000f0eff */
[----:B------:R-:W-:Y:S01]  /*2990*/  IMAD R9, R5, 0x4, R19 ;  /* 0x0000000405097824 */ /* 0x000fe200078e0213 */
[----:B------:R-:W-:-:S03]  /*29a0*/  LEA R20, P2, R19, R6, 0x1 ;  /* 0x0000000613147211 */ /* 0x000fc600078408ff */
[----:B------:R-:W-:Y:S01]  /*29b0*/  STL.64 [R1+0x1e0], R36 ;  /* 0x0001e02401007387 */ /* 0x000fe20000100a00 */
[----:B------:R-:W-:-:S03]  /*29c0*/  IMAD R13, R5, 0x4, R9 ;  /* 0x00000004050d7824 */ /* 0x000fc600078e0209 */
[----:B------:R0:W-:Y:S04]  /*29d0*/  STL.64 [R1+0x1d8], R32 ;  /* 0x0001d82001007387 */ /* 0x0001e80000100a00 */
[----:B------:R1:W-:Y:S01]  /*29e0*/  STL.64 [R1+0x1d0], R30 ;  /* 0x0001d01e01007387 */ /* 0x0003e20000100a00 */
[-C--:B0-----:R-:W-:Y:S02]  /*29f0*/  LEA R32, P0, R3, R6.reuse, 0x1 ;  /* 0x0000000603207211 */ /* 0x081fe400078008ff */
[----:B-1----:R-:W-:Y:S02]  /*2a00*/  LEA R30, P1, R15, R6, 0x1 ;  /* 0x000000060f1e7211 */ /* 0x002fe400078208ff */
[-C--:B------:R-:W-:Y:S02]  /*2a10*/  LEA.HI.X.SX32 R33, R3, R0.reuse, 0x1, P0 ;  /* 0x0000000003217211 */ /* 0x080fe400000f0eff */
[----:B------:R-:W-:Y:S01]  /*2a20*/  LEA.HI.X.SX32 R31, R15, R0, 0x1, P1 ;  /* 0x000000000f1f7211 */ /* 0x000fe200008f0eff */
[----:B------:R-:W-:-:S02]  /*2a30*/  IMAD R15, R5, 0x4, R13 ;  /* 0x00000004050f7824 */ /* 0x000fc400078e020d */
[----:B------:R-:W-:Y:S02]  /*2a40*/  STL.64 [R1+0x1c8], R32 ;  /* 0x0001c82001007387 */ /* 0x000fe40000100a00 */
[C---:B------:R-:W-:Y:S02]  /*2a50*/  IMAD R3, R5.reuse, 0x4, R15 ;  /* 0x0000000405037824 */ /* 0x040fe400078e020f */
[----:B------:R0:W-:Y:S02]  /*2a60*/  STL.64 [R1+0x1c0], R30 ;  /* 0x0001c01e01007387 */ /* 0x0001e40000100a00 */
[C---:B------:R-:W-:Y:S02]  /*2a70*/  IMAD R4, R5.reuse, 0x4, R3 ;  /* 0x0000000405047824 */ /* 0x040fe400078e0203 */
[----:B------:R1:W-:Y:S02]  /*2a80*/  STL.64 [R1+0x1b8], R26 ;  /* 0x0001b81a01007387 */ /* 0x0003e40000100a00 */
[----:B------:R-:W-:Y:S01]  /*2a90*/  IMAD R10, R5, 0x4, R4 ;  /* 0x00000004050a7824 */ /* 0x000fe200078e0204 */
[----:B0-----:R-:W-:-:S04]  /*2aa0*/  LEA R30, P0, R21, R6, 0x1 ;  /* 0x00000006151e7211 */ /* 0x001fc800078008ff */
[----:B------:R-:W-:Y:S02]  /*2ab0*/  LEA.HI.X.SX32 R31, R21, R0, 0x1, P0 ;  /* 0x00000000151f7211 */ /* 0x000fe400000f0eff */
[----:B-1----:R-:W-:Y:S02]  /*2ac0*/  LEA R26, P1, R35, R6, 0x1 ;  /* 0x00000006231a7211 */ /* 0x002fe400078208ff */
[-C--:B------:R-:W-:Y:S01]  /*2ad0*/  LEA.HI.X.SX32 R21, R19, R0.reuse, 0x1, P2 ;  /* 0x0000000013157211 */ /* 0x080fe200010f0eff */
[----:B------:R-:W-:Y:S01]  /*2ae0*/  STL.64 [R1+0x1b0], R30 ;  /* 0x0001b01e01007387 */ /* 0x000fe20000100a00 */
[----:B------:R-:W-:Y:S02]  /*2af0*/  LEA.HI.X.SX32 R27, R35, R0, 0x1, P1 ;  /* 0x00000000231b7211 */ /* 0x000fe400008f0eff */
[-C--:B------:R-:W-:Y:S01]  /*2b00*/  LEA R22, P1, R17, R6.reuse, 0x1 ;  /* 0x0000000611167211 */ /* 0x080fe200078208ff */
[----:B------:R0:W-:Y:S01]  /*2b10*/  STL.64 [R1+0x1a0], R24 ;  /* 0x0001a01801007387 */ /* 0x0001e20000100a00 */
[----:B------:R-:W-:-:S02]  /*2b20*/  LEA R16, P2, R15, R6, 0x1 ;  /* 0x000000060f107211 */ /* 0x000fc400078408ff */
[-C--:B------:R-:W-:Y:S01]  /*2b30*/  LEA.HI.X.SX32 R23, R17, R0.reuse, 0x1, P1 ;  /* 0x0000000011177211 */ /* 0x080fe200008f0eff */
[----:B------:R-:W-:Y:S01]  /*2b40*/  STL.64 [R1+0x1a8], R26 ;  /* 0x0001a81a01007387 */ /* 0x000fe20000100a00 */
[----:B------:R-:W-:Y:S02]  /*2b50*/  LEA.HI.X.SX32 R17, R15, R0, 0x1, P2 ;  /* 0x000000000f117211 */ /* 0x000fe400010f0eff */
[----:B0-----:R-:W-:-:S04]  /*2b60*/  LEA R24, P0, R7, R6, 0x1 ;  /* 0x0000000607187211 */ /* 0x001fc800078008ff */
[----:B------:R-:W-:Y:S01]  /*2b70*/  LEA.HI.X.SX32 R25, R7, R0, 0x1, P0 ;  /* 0x0000000007197211 */ /* 0x000fe200000f0eff */
[----:B------:R-:W-:-:S04]  /*2b80*/  IMAD R7, R5, 0x4, R10 ;  /* 0x0000000405077824 */ /* 0x000fc800078e020a */
[----:B------:R-:W-:Y:S01]  /*2b90*/  STL.64 [R1+0x198], R24 ;  /* 0x0001981801007387 */ /* 0x000fe20000100a00 */
[----:B------:R-:W-:-:S03]  /*2ba0*/  LEA R8, R5, R7, 0x2 ;  /* 0x0000000705087211 */ /* 0x000fc600078e10ff */
[----:B------:R0:W-:Y:S04]  /*2bb0*/  STL.64 [R1+0x190], R22 ;  /* 0x0001901601007387 */ /* 0x0001e80000100a00 */
[----:B------:R1:W-:Y:S01]  /*2bc0*/  STL.64 [R1+0x188], R20 ;  /* 0x0001881401007387 */ /* 0x0003e20000100a00 */
[-C--:B0-----:R-:W-:Y:S02]  /*2bd0*/  LEA R22, P0, R9, R6.reuse, 0x1 ;  /* 0x0000000609167211 */ /* 0x081fe400078008ff */
[----:B-1----:R-:W-:Y:S02]  /*2be0*/  LEA R20, P1, R13, R6, 0x1 ;  /* 0x000000060d147211 */ /* 0x002fe400078208ff */
[-C--:B------:R-:W-:Y:S01]  /*2bf0*/  LEA.HI.X.SX32 R23, R9, R0.reuse, 0x1, P0 ;  /* 0x0000000009177211 */ /* 0x080fe200000f0eff */
[----:B------:R-:W-:Y:S01]  /*2c00*/  IMAD R9, R5, 0x4, R8 ;  /* 0x0000000405097824 */ /* 0x000fe200078e0208 */
[----:B------:R-:W-:-:S02]  /*2c10*/  LEA.HI.X.SX32 R21, R13, R0, 0x1, P1 ;  /* 0x000000000d157211 */ /* 0x000fc400008f0eff */
[C---:B------:R-:W-:Y:S01]  /*2c20*/  LEA R18, P1, R4.reuse, R6, 0x1 ;  /* 0x0000000604127211 */ /* 0x040fe200078208ff */
[----:B------:R-:W-:Y:S01]  /*2c30*/  STL.64 [R1+0x180], R22 ;  /* 0x0001801601007387 */ /* 0x000fe20000100a00 */
[----:B------:R-:W-:Y:S02]  /*2c40*/  IMAD R2, R5, 0x4, R9 ;  /* 0x0000000405027824 */ /* 0x000fe400078e0209 */
[----:B------:R-:W-:Y:S01]  /*2c50*/  LEA.HI.X.SX32 R19, R4, R0, 0x1, P1 ;  /* 0x0000000004137211 */ /* 0x000fe200008f0eff */
[----:B------:R0:W-:Y:S04]  /*2c60*/  STL.64 [R1+0x178], R20 ;  /* 0x0001781401007387 */ /* 0x0001e80000100a00 */
[----:B------:R1:W-:Y:S01]  /*2c70*/  STL.64 [R1+0x170], R16 ;  /* 0x0001701001007387 */ /* 0x0003e20000100a00 */
[----:B0-----:R-:W-:-:S02]  /*2c80*/  LEA R20, P0, R3, R6, 0x1 ;  /* 0x0000000603147211 */ /* 0x001fc400078008ff */
[C---:B-1----:R-:W-:Y:S02]  /*2c90*/  LEA R16, P2, R10.reuse, R6, 0x1 ;  /* 0x000000060a107211 */ /* 0x042fe400078408ff */
[-C--:B------:R-:W-:Y:S01]  /*2ca0*/  LEA.HI.X.SX32 R21, R3, R0.reuse, 0x1, P0 ;  /* 0x0000000003157211 */ /* 0x080fe200000f0eff */
[----:B------:R-:W-:Y:S01]  /*2cb0*/  IMAD R3, R5, 0x4, R2 ;  /* 0x0000000405037824 */ /* 0x000fe200078e0202 */
[----:B------:R-:W-:Y:S02]  /*2cc0*/  LEA.HI.X.SX32 R17, R10, R0, 0x1, P2 ;  /* 0x000000000a117211 */ /* 0x000fe400010f0eff */
[----:B------:R-:W-:Y:S01]  /*2cd0*/  LEA R14, P2, R9, R6, 0x1 ;  /* 0x00000006090e7211 */ /* 0x000fe200078408ff */
[----:B------:R-:W-:Y:S01]  /*2ce0*/  STL.64 [R1+0x168], R20 ;  /* 0x0001681401007387 */ /* 0x000fe20000100a00 */
[----:B------:R-:W-:Y:S02]  /*2cf0*/  IMAD R4, R5, 0x4, R3 ;  /* 0x0000000405047824 */ /* 0x000fe400078e0203 */
[----:B------:R-:W-:Y:S01]  /*2d00*/  LEA.HI.X.SX32 R15, R9, R0, 0x1, P2 ;  /* 0x00000000090f7211 */ /* 0x000fe200010f0eff */
[----:B------:R0:W-:Y:S01]  /*2d10*/  STL.64 [R1+0x160], R18 ;  /* 0x0001601201007387 */ /* 0x0001e20000100a00 */
[----:B------:R-:W-:-:S03]  /*2d20*/  IMAD R5, R5, 0x4, R4 ;  /* 0x0000000405057824 */ /* 0x000fc600078e0204 */
[----:B------:R1:W-:Y:S01]  /*2d30*/  STL.64 [R1+0x158], R16 ;  /* 0x0001581001007387 */ /* 0x0003e20000100a00 */
[CC--:B0-----:R-:W-:Y:S02]  /*2d40*/  LEA R18, P0, R7.reuse, R6.reuse, 0x1 ;  /* 0x0000000607127211 */ /* 0x0c1fe400078008ff */
[C---:B-1----:R-:W-:Y:S02]  /*2d50*/  LEA R16, P1, R8.reuse, R6, 0x1 ;  /* 0x0000000608107211 */ /* 0x042fe400078208ff */
[-C--:B------:R-:W-:Y:S02]  /*2d60*/  LEA.HI.X.SX32 R19, R7, R0.reuse, 0x1, P0 ;  /* 0x0000000007137211 */ /* 0x080fe400000f0eff */
[----:B------:R-:W-:Y:S02]  /*2d70*/  LEA.HI.X.SX32 R17, R8, R0, 0x1, P1 ;  /* 0x0000000008117211 */ /* 0x000fe400008f0eff */
[C---:B------:R-:W-:Y:S01]  /*2d80*/  LEA R20, P0, R2.reuse, R6, 0x1 ;  /* 0x0000000602147211 */ /* 0x040fe200078008ff */
[----:B------:R0:W-:Y:S03]  /*2d90*/  STL.64 [R1+0x150], R18 ;  /* 0x0001501201007387 */ /* 0x0001e60000100a00 */
[----:B------:R-:W-:Y:S01]  /*2da0*/  LEA.HI.X.SX32 R21, R2, R0, 0x1, P0 ;  /* 0x0000000002157211 */ /* 0x000fe200000f0eff */
[----:B------:R1:W-:Y:S01]  /*2db0*/  STL.64 [R1+0x148], R16 ;  /* 0x0001481001007387 */ /* 0x0003e20000100a00 */
[----:B------:R-:W-:-:S03]  /*2dc0*/  IMAD.MOV.U32 R2, RZ, RZ, 0x3f800000 ;  /* 0x3f800000ff027424 */ /* 0x000fc600078e00ff */
[----:B------:R2:W-:Y:S01]  /*2dd0*/  STL.64 [R1+0x140], R14 ;  /* 0x0001400e01007387 */ /* 0x0005e20000100a00 */
[----:B0-----:R-:W-:-:S03]  /*2de0*/  LEA R18, P1, R3, R6, 0x1 ;  /* 0x0000000603127211 */ /* 0x001fc600078208ff */
[----:B------:R-:W-:Y:S01]  /*2df0*/  STL.64 [R1+0x138], R20 ;  /* 0x0001381401007387 */ /* 0x000fe20000100a00 */
[C---:B-1----:R-:W-:Y:S02]  /*2e00*/  LEA R16, P2, R4.reuse, R6, 0x1 ;  /* 0x0000000604107211 */ /* 0x042fe400078408ff */
[----:B------:R-:W-:Y:S01]  /*2e10*/  LEA.HI.X.SX32 R19, R3, R0, 0x1, P1 ;  /* 0x0000000003137211 */ /* 0x000fe200008f0eff */
[----:B------:R-:W-:Y:S01]  /*2e20*/  IMAD.MOV.U32 R3, RZ, RZ, RZ ;  /* 0x000000ffff037224 */ /* 0x000fe200078e00ff */
[C---:B--2---:R-:W-:Y:S02]  /*2e30*/  LEA R14, P3, R5.reuse, R6, 0x1 ;  /* 0x00000006050e7211 */ /* 0x044fe400078608ff */
[-C--:B------:R-:W-:Y:S01]  /*2e40*/  LEA.HI.X.SX32 R17, R4, R0.reuse, 0x1, P2 ;  /* 0x0000000004117211 */ /* 0x080fe200010f0eff */
[----:B------:R-:W-:Y:S01]  /*2e50*/  STL.64 [R1+0x130], R18 ;  /* 0x0001301201007387 */ /* 0x000fe20000100a00 */
[----:B------:R-:W-:Y:S01]  /*2e60*/  LEA.HI.X.SX32 R15, R5, R0, 0x1, P3 ;  /* 0x00000000050f7211 */ /* 0x000fe200018f0eff */
[----:B------:R-:W-:Y:S01]  /*2e70*/  IMAD.MOV.U32 R0, RZ, RZ, -0x800000 ;  /* 0xff800000ff007424 */ /* 0x000fe200078e00ff */
[----:B------:R-:W-:Y:S01]  /*2e80*/  LOP3.LUT R5, R11, 0x40, RZ, 0x3c, !PT ;  /* 0x000000400b057812 */ /* 0x000fe200078e3cff */
[----:B------:R-:W-:Y:S04]  /*2e90*/  STL.64 [R1+0x128], R16 ;  /* 0x0001281001007387 */ /* 0x000fe80000100a00 */
[----:B------:R-:W-:Y:S04]  /*2ea0*/  STL.64 [R1+0x120], R14 ;  /* 0x0001200e01007387 */ /* 0x000fe80000100a00 */
[----:B------:R0:W-:Y:S04]  /*2eb0*/  STL [R1+0x11c], R2 ;  /* 0x00011c0201007387 */ /* 0x0001e80000100800 */
[----:B------:R1:W-:Y:S01]  /*2ec0*/  STL [R1+0x10c], R0 ;  /* 0x00010c0001007387 */ /* 0x0003e20000100800 */
[----:B0-----:R-:W-:Y:S01]  /*2ed0*/  MOV R2, 0xff800000 ;  /* 0xff80000000027802 */ /* 0x001fe20000000f00 */
[----:B-1----:R-:W-:-:S04]  /*2ee0*/  IMAD.MOV.U32 R0, RZ, RZ, 0x3f800000 ;  /* 0x3f800000ff007424 */ /* 0x002fc800078e00ff */
[----:B------:R-:W-:Y:S04]  /*2ef0*/  STL [R1+0x100], R2 ;  /* 0x0001000201007387 */ /* 0x000fe80000100800 */
[----:B------:R-:W-:Y:S04]  /*2f00*/  STL [R1], RZ ;  /* 0x000000ff01007387 */ /* 0x000fe80000100800 */
[----:B------:R0:W-:Y:S04]  /*2f10*/  STL [R1+0x114], R0 ;  /* 0x0001140001007387 */ /* 0x0001e80000100800 */
[----:B------:R1:W-:Y:S04]  /*2f20*/  STL [R1+0x4], RZ ;  /* 0x000004ff01007387 */ /* 0x0003e80000100800 */
[----:B------:R1:W-:Y:S01]  /*2f30*/  STL [R1+0x8], RZ ;  /* 0x000008ff01007387 */ /* 0x0003e20000100800 */
[----:B0-----:R-:W-:-:S03]  /*2f40*/  LOP3.LUT R0, R12, UR12, RZ, 0xfc, !PT ;  /* 0x0000000c0c007c12 */ /* 0x001fc6000f8efcff */
        /* <DEDUP_REMOVED lines=60> */
[----:B------:R1:W-:Y:S02]  /*3310*/  STL [R1+0xfc], RZ ;  /* 0x0000fcff01007387 */ /* 0x0003e40000100800 */
.L_x_1:
[----:B------:R-:W2:Y:S04]  /*3320*/  LDL.64 R8, [R1+0x318] ;  /* 0x0003180001087983 */ /* 0x000ea80000100a00 */
[----:B0-----:R-:W3:Y:S04]  /*3330*/  LDL.64 R22, [R1+0x300] ;  /* 0x0003000001167983 */ /* 0x001ee80000100a00 */
[----:B------:R-:W4:Y:S04]  /*3340*/  LDL.64 R10, [R1+0x2f0] ;  /* 0x0002f000010a7983 */ /* 0x000f280000100a00 */
[----:B------:R-:W3:Y:S04]  /*3350*/  LDL.64 R14, [R1+0x2f8] ;  /* 0x0002f800010e7983 */ /* 0x000ee80000100a00 */
        /* <DEDUP_REMOVED lines=22> */
[----:B------:R-:W3:Y:S01]  /*34c0*/  LDL.64 R44, [R1+0x230] ;  /* 0x00023000012c7983 */ /* 0x000ee20000100a00 */
[----:B--2---:R-:W-:-:S05]  /*34d0*/  IMAD.WIDE R8, R3, 0x2, R8 ;  /* 0x0000000203087825 */ /* 0x004fca00078e0208 */
[----:B------:R0:W2:Y:S01]  /*34e0*/  LDG.E.U16 R2, desc[UR46][R8.64] ;  /* 0x0000002e08027981 */ /* 0x0000a2000c1e1500 */
[----:B----4-:R-:W-:-:S04]  /*34f0*/  IMAD.WIDE R10, R3, 0x2, R10 ;  /* 0x00000002030a7825 */ /* 0x010fc800078e020a */
[C---:B---3--:R-:W-:Y:S02]  /*3500*/  IMAD.WIDE R14, R3.reuse, 0x2, R14 ;  /* 0x00000002030e7825 */ /* 0x048fe400078e020e */
[----:B------:R-:W3:Y:S02]  /*3510*/  LDG.E.U16 R10, desc[UR46][R10.64] ;  /* 0x0000002e0a0a7981 */ /* 0x000ee4000c1e1500 */
[C---:B0-----:R-:W-:Y:S02]  /*3520*/  IMAD.WIDE R8, R3.reuse, 0x2, R22 ;  /* 0x0000000203087825 */ /* 0x041fe400078e0216 */
[----:B------:R-:W4:Y:S02]  /*3530*/  LDL.64 R22, [R1+0x298] ;  /* 0x0002980001167983 */ /* 0x000f240000100a00 */
[C---:B------:R-:W-:Y:S02]  /*3540*/  IMAD.WIDE R12, R3.reuse, 0x2, R12 ;  /* 0x00000002030c7825 */ /* 0x040fe400078e020c */
[----:B------:R-:W3:Y:S02]  /*3550*/  LDG.E.U16 R8, desc[UR46][R8.64] ;  /* 0x0000002e08087981 */ /* 0x000ee4000c1e1500 */
[----:B------:R-:W-:-:S02]  /*3560*/  IMAD.WIDE R6, R3, 0x2, R6 ;  /* 0x0000000203067825 */ /* 0x000fc400078e0206 */
[----:B------:R0:W3:Y:S02]  /*3570*/  LDG.E.U16 R11, desc[UR46][R12.64] ;  /* 0x0000002e0c0b7981 */ /* 0x0000e4000c1e1500 */
[C---:B------:R-:W-:Y:S02]  /*3580*/  IMAD.WIDE R16, R3.reuse, 0x2, R16 ;  /* 0x0000000203107825 */ /* 0x040fe400078e0210 */
[----:B------:R-:W3:Y:S04]  /*3590*/  LDG.E.U16 R6, desc[UR46][R6.64] ;  /* 0x0000002e06067981 */ /* 0x000ee8000c1e1500 */
[----:B------:R1:W3:Y:S01]  /*35a0*/  LDG.E.U16 R9, desc[UR46][R14.64] ;  /* 0x0000002e0e097981 */ /* 0x0002e2000c1e1500 */
[----:B0-----:R-:W-:-:S03]  /*35b0*/  IMAD.WIDE R12, R3, 0x2, R28 ;  /* 0x00000002030c7825 */ /* 0x001fc600078e021c */
[----:B------:R-:W2:Y:S01]  /*35c0*/  LDL.64 R28, [R1+0x228] ;  /* 0x00022800011c7983 */ /* 0x000ea20000100a00 */
[----:B------:R-:W-:-:S03]  /*35d0*/  IMAD.WIDE R18, R3, 0x2, R18 ;  /* 0x0000000203127825 */ /* 0x000fc600078e0212 */
[----:B------:R0:W3:Y:S01]  /*35e0*/  LDG.E.U16 R7, desc[UR46][R16.64] ;  /* 0x0000002e10077981 */ /* 0x0000e2000c1e1500 */
[----:B-1----:R-:W-:-:S03]  /*35f0*/  IMAD.WIDE R14, R3, 0x2, R26 ;  /* 0x00000002030e7825 */ /* 0x002fc600078e021a */
[----:B------:R-:W3:Y:S04]  /*3600*/  LDL.64 R26, [R1+0x238] ;  /* 0x00023800011a7983 */ /* 0x000ee80000100a00 */
[----:B------:R-:W3:Y:S01]  /*3610*/  LDG.E.U16 R14, desc[UR46][R14.64] ;  /* 0x0000002e0e0e7981 */ /* 0x000ee2000c1e1500 */
[----:B0-----:R-:W-:-:S03]  /*3620*/  IMAD.WIDE R16, R3, 0x2, R38 ;  /* 0x0000000203107825 */ /* 0x001fc600078e0226 */
[----:B------:R-:W3:Y:S01]  /*3630*/  LDL.64 R38, [R1+0x270] ;  /* 0x0002700001267983 */ /* 0x000ee20000100a00 */
[----:B------:R-:W-:-:S03]  /*3640*/  IMAD.WIDE R20, R3, 0x2, R20 ;  /* 0x0000000203147825 */ /* 0x000fc600078e0214 */
[----:B------:R-:W3:Y:S04]  /*3650*/  LDG.E.U16 R12, desc[UR46][R12.64] ;  /* 0x0000002e0c0c7981 */ /* 0x000ee8000c1e1500 */
[----:B------:R0:W3:Y:S01]  /*3660*/  LDG.E.U16 R15, desc[UR46][R18.64] ;  /* 0x0000002e120f7981 */ /* 0x0000e2000c1e1500 */
[----:B------:R-:W-:-:S03]  /*3670*/  IMAD.WIDE R30, R3, 0x2, R30 ;  /* 0x00000002031e7825 */ /* 0x000fc600078e021e */
[----:B------:R-:W3:Y:S01]  /*3680*/  LDG.E.U16 R16, desc[UR46][R16.64] ;  /* 0x0000002e10107981 */ /* 0x000ee2000c1e1500 */
[----:B------:R-:W-:-:S03]  /*3690*/  IMAD.WIDE R24, R3, 0x2, R24 ;  /* 0x0000000203187825 */ /* 0x000fc600078e0218 */
[----:B------:R1:W3:Y:S01]  /*36a0*/  LDG.E.U16 R13, desc[UR46][R20.64] ;  /* 0x0000002e140d7981 */ /* 0x0002e2000c1e1500 */
[----:B0-----:R-:W-:-:S03]  /*36b0*/  IMAD.WIDE R18, R3, 0x2, R42 ;  /* 0x0000000203127825 */ /* 0x001fc600078e022a */
[----:B------:R-:W3:Y:S04]  /*36c0*/  LDL.64 R42, [R1+0x220] ;  /* 0x00022000012a7983 */ /* 0x000ee80000100a00 */
[----:B------:R-:W3:Y:S01]  /*36d0*/  LDG.E.U16 R18, desc[UR46][R18.64] ;  /* 0x0000002e12127981 */ /* 0x000ee2000c1e1500 */
[----:B-1----:R-:W-:-:S03]  /*36e0*/  IMAD.WIDE R20, R3, 0x2, R58 ;  /* 0x0000000203147825 */ /* 0x002fc600078e023a */
[----:B------:R-:W3:Y:S04]  /*36f0*/  LDG.E.U16 R30, desc[UR46][R30.64] ;  /* 0x0000002e1e1e7981 */ /* 0x000ee8000c1e1500 */
[----:B------:R0:W3:Y:S04]  /*3700*/  LDG.E.U16 R17, desc[UR46][R24.64] ;  /* 0x0000002e18117981 */ /* 0x0000e8000c1e1500 */
[----:B------:R1:W3:Y:S01]  /*3710*/  LDG.E.U16 R31, desc[UR46][R20.64] ;  /* 0x0000002e141f7981 */ /* 0x0002e2000c1e1500 */
[----:B0-----:R-:W-:-:S04]  /*3720*/  IMAD.WIDE R24, R3, 0x2, R32 ;  /* 0x0000000203187825 */ /* 0x001fc800078e0220 */
[----:B-1----:R-:W-:-:S05]  /*3730*/  IMAD.WIDE R20, R3, 0x2, R36 ;  /* 0x0000000203147825 */ /* 0x002fca00078e0224 */
[----:B------:R0:W3:Y:S02]  /*3740*/  LDG.E.U16 R32, desc[UR46][R20.64] ;  /* 0x0000002e14207981 */ /* 0x0000e4000c1e1500 */
[----:B0-----:R-:W-:-:S05]  /*3750*/  IMAD.WIDE R20, R3, 0x2, R56 ;  /* 0x0000000203147825 */ /* 0x001fca00078e0238 */
[----:B------:R0:W3:Y:S02]  /*3760*/  LDG.E.U16 R37, desc[UR46][R20.64] ;  /* 0x0000002e14257981 */ /* 0x0000e4000c1e1500 */
[----:B0-----:R-:W-:-:S06]  /*3770*/  IMAD.WIDE R20, R3, 0x2, R50 ;  /* 0x0000000203147825 */ /* 0x001fcc00078e0232 */
[----:B------:R-:W3:Y:S01]  /*3780*/  LDG.E.U16 R20, desc[UR46][R20.64] ;  /* 0x0000002e14147981 */ /* 0x000ee2000c1e1500 */
[----:B----4-:R-:W-:-:S05]  /*3790*/  IMAD.WIDE R22, R3, 0x2, R22 ;  /* 0x0000000203167825 */ /* 0x010fca00078e0216 */
[----:B------:R0:W4:Y:S02]  /*37a0*/  LDG.E.U16 R19, desc[UR46][R22.64] ;  /* 0x0000002e16137981 */ /* 0x000124000c1e1500 */
[C---:B0-----:R-:W-:Y:S02]  /*37b0*/  IMAD.WIDE R22, R3.reuse, 0x2, R34 ;  /* 0x0000000203167825 */ /* 0x041fe400078e0222 */
[----:B------:R-:W4:Y:S02]  /*37c0*/  LDG.E.U16 R34, desc[UR46][R24.64] ;  /* 0x0000002e18227981 */ /* 0x000f24000c1e1500 */
[C---:B--2---:R-:W-:Y:S02]  /*37d0*/  IMAD.WIDE R28, R3.reuse, 0x2, R28 ;  /* 0x00000002031c7825 */ /* 0x044fe400078e021c */
[----:B------:R0:W2:Y:S04]  /*37e0*/  LDG.E.U16 R33, desc[UR46][R22.64] ;  /* 0x0000002e16217981 */ /* 0x0000a8000c1e1500 */
[----:B------:R1:W2:Y:S01]  /*37f0*/  LDG.E.U16 R36, desc[UR46][R28.64] ;  /* 0x0000002e1c247981 */ /* 0x0002a2000c1e1500 */
[----:B---3--:R-:W-:-:S04]  /*3800*/  IMAD.WIDE R26, R3, 0x2, R26 ;  /* 0x00000002031a7825 */ /* 0x008fc800078e021a */
[C---:B0-----:R-:W-:Y:S01]  /*3810*/  IMAD.WIDE R22, R3.reuse, 0x2, R54 ;  /* 0x0000000203167825 */ /* 0x041fe200078e0236 */
[----:B------:R0:W3:Y:S03]  /*3820*/  LDG.E.U16 R35, desc[UR46][R26.64] ;  /* 0x0000002e1a237981 */ /* 0x0000e6000c1e1500 */
[----:B------:R-:W-:-:S04]  /*3830*/  IMAD.WIDE R24, R3, 0x2, R52 ;  /* 0x0000000203187825 */ /* 0x000fc800078e0234 */
[C---:B-1----:R-:W-:Y:S02]  /*3840*/  IMAD.WIDE R28, R3.reuse, 0x2, R38 ;  /* 0x00000002031c7825 */ /* 0x042fe400078e0226 */
[----:B------:R1:W3:Y:S02]  /*3850*/  LDG.E.U16 R38, desc[UR46][R22.64] ;  /* 0x0000002e16267981 */ /* 0x0002e4000c1e1500 */
[C---:B0-----:R-:W-:Y:S02]  /*3860*/  IMAD.WIDE R26, R3.reuse, 0x2, R40 ;  /* 0x00000002031a7825 */ /* 0x041fe400078e0228 */
[----:B------:R0:W3:Y:S04]  /*3870*/  LDG.E.U16 R39, desc[UR46][R24.64] ;  /* 0x0000002e18277981 */ /* 0x0000e8000c1e1500 */
[----:B------:R0:W3:Y:S01]  /*3880*/  LDG.E.U16 R40, desc[UR46][R26.64] ;  /* 0x0000002e1a287981 */ /* 0x0000e2000c1e1500 */
[----:B-1----:R-:W-:-:S03]  /*3890*/  IMAD.WIDE R22, R3, 0x2, R48 ;  /* 0x0000000203167825 */ /* 0x002fc600078e0230 */
[----:B------:R1:W3:Y:S01]  /*38a0*/  LDG.E.U16 R41, desc[UR46][R28.64] ;  /* 0x0000002e1c297981 */ /* 0x0002e2000c1e1500 */
[----:B0-----:R-:W-:-:S03]  /*38b0*/  IMAD.WIDE R24, R3, 0x2, R46 ;  /* 0x0000000203187825 */ /* 0x001fc600078e022e */
[----:B------:R0:W3:Y:S01]  /*38c0*/  LDG.E.U16 R22, desc[UR46][R22.64] ;  /* 0x0000002e16167981 */ /* 0x0000e2000c1e1500 */
[----:B------:R-:W-:-:S03]  /*38d0*/  IMAD.WIDE R26, R3, 0x2, R44 ;  /* 0x00000002031a7825 */ /* 0x000fc600078e022c */
[----:B------:R-:W3:Y:S01]  /*38e0*/  LDG.E.U16 R24, desc[UR46][R24.64] ;  /* 0x0000002e18187981 */ /* 0x000ee2000c1e1500 */
[----:B-1----:R-:W-:-:S03]  /*38f0*/  IMAD.WIDE R28, R3, 0x2, R42 ;  /* 0x00000002031c7825 */ /* 0x002fc600078e022a */
[----:B------:R-:W3:Y:S04]  /*3900*/  LDG.E.U16 R26, desc[UR46][R26.64] ;  /* 0x0000002e1a1a7981 */ /* 0x000ee8000c1e1500 */
[----:B------:R-:W3:Y:S01]  /*3910*/  LDG.E.U16 R28, desc[UR46][R28.64] ;  /* 0x0000002e1c1c7981 */ /* 0x000ee2000c1e1500 */
[----:B------:R-:W1:Y:S02]  /*3920*/  S2R R42, SR_TID.X ;  /* 0x00000000002a7919 */ /* 0x000e640000002100 */
[C---:B-1----:R-:W-:Y:S01]  /*3930*/  IMAD.SHL.U32 R21, R42.reuse, 0x2, RZ ;  /* 0x000000022a157824 */ /* 0x042fe200078e00ff */
[----:B0-----:R-:W-:-:S04]  /*3940*/  LOP3.LUT R23, R42, 0x180, RZ, 0xc0, !PT ;  /* 0x000001802a177812 */ /* 0x001fc800078ec0ff */
[----:B------:R-:W-:Y:S02]  /*3950*/  LOP3.LUT R4, R21, 0x7e, RZ, 0xc0, !PT ;  /* 0x0000007e15047812 */ /* 0x000fe400078ec0ff */
[----:B------:R-:W-:Y:S02]  /*3960*/  SHF.R.U32.HI R23, RZ, 0x3, R23 ;  /* 0x00000003ff177819 */ /* 0x000fe40000011617 */
[----:B------:R-:W-:-:S04]  /*3970*/  LOP3.LUT R4, R4, 0x180, R42, 0xf8, !PT ;  /* 0x0000018004047812 */ /* 0x000fc800078ef82a */
[----:B------:R-:W-:Y:S01]  /*3980*/  LOP3.LUT R4, R4, R23, RZ, 0x3c, !PT ;  /* 0x0000001704047212 */ /* 0x000fe200078e3cff */
[----:B------:R-:W-:-:S05]  /*3990*/  IMAD.SHL.U32 R23, R42, 0x100, RZ ;  /* 0x000001002a177824 */ /* 0x000fca00078e00ff */
[----:B------:R-:W-:Y:S01]  /*39a0*/  LOP3.LUT R4, R4, 0x4000, R23, 0xf8, !PT ;  /* 0x0000400004047812 */ /* 0x000fe200078ef817 */
[----:B------:R-:W-:Y:S06]  /*39b0*/  BAR.SYNC.DEFER_BLOCKING 0x0 ;  /* 0x0000000000007b1d */ /* 0x000fec0000010000 */
        /* <DEDUP_REMOVED lines=10> */
[----:B------:R-:W-:Y:S01]  /*3a60*/  STS.U16 [R4+UR8+0x12c00], R32 ;  /* 0x012c002004007988 */ /* 0x000fe20008000408 */
[----:B------:R-:W-:-:S04]  /*3a70*/  USHF.L.U32 UR12, UR44, 0x8, URZ ;  /* 0x000000082c0c7899 */ /* 0x000fc8000800063f */
[----:B------:R-:W-:-:S04]  /*3a80*/  ULOP3.LUT UR12, UR12, 0xc00, URZ, 0xc0, !UPT ;  /* 0x00000c000c0c7892 */ /* 0x000fc8000f8ec03f */
[----:B------:R-:W-:-:S04]  /*3a90*/  ULEA.HI UR12, UR8, UR12, URZ, 0x1c ;  /* 0x0000000c080c7291 */ /* 0x000fc8000f8fe03f */
[----:B------:R-:W-:Y:S01]  /*3aa0*/  ULOP3.LUT UR40, UR12, 0x3fff, URZ, 0xc0, !UPT ;  /* 0x00003fff0c287892 */ /* 0x000fe2000f8ec03f */
[----:B------:R-:W-:Y:S01]  /*3ab0*/  UMOV UR41, 0x40000040 ;  /* 0x4000004000297882 */ /* 0x000fe20000000000 */
[----:B----4-:R-:W-:Y:S04]  /*3ac0*/  STS.U16 [R4+UR8+0x12000], R19 ;  /* 0x0120001304007988 */ /* 0x010fe80008000408 */
[----:B------:R-:W-:Y:S04]  /*3ad0*/  STS.U16 [R4+UR8+0x13400], R34 ;  /* 0x0134002204007988 */ /* 0x000fe80008000408 */
[----:B--2---:R-:W-:Y:S04]  /*3ae0*/  STS.U16 [R4+UR8+0x13000], R33 ;  /* 0x0130002104007988 */ /* 0x004fe80008000408 */
[----:B------:R-:W-:Y:S04]  /*3af0*/  STS.U16 [R4+UR8+0x13c00], R36 ;  /* 0x013c002404007988 */ /* 0x000fe80008000408 */
[----:B---3--:R-:W-:Y:S04]  /*3b00*/  STS.U16 [R4+UR8+0x13800], R35 ;  /* 0x0138002304007988 */ /* 0x008fe80008000408 */
        /* <DEDUP_REMOVED lines=15> */
[----:B------:R0:W-:Y:S01]  /*3c00*/  STS.U16 [R5+UR8+0x13e00], R28 ;  /* 0x013e001c05007988 */ /* 0x0001e20008000408 */
[----:B------:R1:W-:Y:S06]  /*3c10*/  MEMBAR.ALL.CTA ;  /* 0x0000000000007992 */ /* 0x0003ec0000008000 */
[----:B-1----:R-:W1:Y:S02]  /*3c20*/  FENCE.VIEW.ASYNC.S ;  /* 0x00000000000073c6 */ /* 0x002e640000000000 */
[----:B-1----:R-:W-:Y:S06]  /*3c30*/  BAR.SYNC.DEFER_BLOCKING 0x0 ;  /* 0x0000000000007b1d */ /* 0x002fec0000010000 */
[----:B0-----:R-:W-:-:S06]  /*3c40*/  WARPGROUP.ARRIVE ;  /* 0x00000000000079c5 */ /* 0x001fcc0000000000 */
[----:B------:R-:W-:Y:S01]  /*3c50*/  HGMMA.64x128x16.F32.BF16 R24, gdesc[UR40].tnspA, RZ, !UPT, gsb0 ;  /* 0x21e00000281879f0 */ /* 0x000fe2000c0018ff */
[----:B------:R-:W-:Y:S01]  /*3c60*/  UIADD3 UR40, UP0, UR40, 0x80, URZ ;  /* 0x0000008028287890 */ /* 0x000fe2000ff1e03f */
[----:B------:R-:W-:-:S03]  /*3c70*/  UMOV UR12, URZ ;  /* 0x0000003f000c7c82 */ /* 0x000fc60008000000 */
[----:B------:R-:W-:-:S03]  /*3c80*/  UIADD3.X UR13, UR12, 0x40000040, URZ, UP0, !UPT ;  /* 0x400000400c0d7890 */ /* 0x000fc600087fe43f */
[----:B------:R-:W-:Y:S02]  /*3c90*/  UMOV UR12, UR40 ;  /* 0x00000028000c7c82 */ /* 0x000fe40008000000 */
[----:B------:R-:W-:Y:S01]  /*3ca0*/  UIADD3.64 UR16, UR12, 0x80, URZ ;  /* 0x000000800c107897 */ /* 0x000fe2000fffe03f */
[----:B------:R-:W-:Y:S02]  /*3cb0*/  WARPGROUP.DEPBAR.LE gsb0, 0x0 ;  /* 0x00008000000079c5 */ /* 0x000fe40000010000 */
[----:B------:R-:W-:-:S06]  /*3cc0*/  WARPGROUP.ARRIVE ;  /* 0x00000000000079c5 */ /* 0x000fcc0000000000 */
[----:B------:R-:W-:Y:S01]  /*3cd0*/  HGMMA.64x128x16.F32.BF16 R24, gdesc[UR12].tnspA, R24, gsb0 ;  /* 0x21e000000c1879f0 */ /* 0x000fe20008001818 */
[----:B------:R-:W-:Y:S02]  /*3ce0*/  UIADD3.64 UR20, UR12, 0x100, URZ ;  /* 0x000001000c147897 */ /* 0x000fe4000fffe03f */
[----:B------:R-:W-:Y:S02]  /*3cf0*/  WARPGROUP.DEPBAR.LE gsb0, 0x0 ;  /* 0x00008000000079c5 */ /* 0x000fe40000010000 */
[----:B------:R-:W-:-:S07]  /*3d00*/  WARPGROUP.ARRIVE ;  /* 0x00000000000079c5 */ /* 0x000fce0000000000 */
        /* <DEDUP_REMOVED lines=13> */
[----:B------:R-:W-:Y:S01]  /*3de0*/  UIADD3.64 UR36, UR12, 0x300, URZ ;  /* 0x000003000c247897 */ /* 0x000fe2000fffe03f */
[----:B------:R-:W-:-:S04]  /*3df0*/  LOP3.LUT R2, R21, 0x6, RZ, 0xc0, !PT ;  /* 0x0000000615027812 */ /* 0x000fc800078ec0ff */
[----:B------:R-:W-:Y:S01]  /*3e00*/  IADD3 R2, P0, R2, UR4, RZ ;  /* 0x0000000402027c10 */ /* 0x000fe2000ff1e0ff */
[----:B------:R-:W-:Y:S02]  /*3e10*/  WARPGROUP.DEPBAR.LE gsb0, 0x0 ;  /* 0x00008000000079c5 */ /* 0x000fe40000010000 */
[----:B------:R-:W-:-:S06]  /*3e20*/  WARPGROUP.ARRIVE ;  /* 0x00000000000079c5 */ /* 0x000fcc0000000000 */
[----:B------:R-:W-:Y:S01]  /*3e30*/  HGMMA.64x128x16.F32.BF16 R24, gdesc[UR32].tnspA, R24, gsb0 ;  /* 0x21e00000201879f0 */ /* 0x000fe20008001818 */
[----:B------:R-:W-:Y:S02]  /*3e40*/  LOP3.LUT R6, R2, 0x70, RZ, 0xfc, !PT ;  /* 0x0000007002067812 */ /* 0x000fe400078efcff */
[----:B------:R-:W-:Y:S01]  /*3e50*/  LOP3.LUT R103, R0, 0x8, RZ, 0xfc, !PT ;  /* 0x0000000800677812 */ /* 0x000fe200078efcff */
[----:B------:R0:W-:Y:S01]  /*3e60*/  STL [R1+0x334], R3 ;  /* 0x0003340301007387 */ /* 0x0001e20000100800 */
[----:B------:R-:W-:Y:S02]  /*3e70*/  LOP3.LUT R7, R2, 0x71, RZ, 0xfc, !PT ;  /* 0x0000007102077812 */ /* 0x000fe400078efcff */
[C---:B------:R-:W-:Y:S02]  /*3e80*/  ISETP.GT.U32.AND P5, PT, R6.reuse, R0, PT ;  /* 0x000000000600720c */ /* 0x040fe40003fa4070 */
[-C--:B------:R-:W-:Y:S01]  /*3e90*/  ISETP.GT.U32.AND P1, PT, R6, R103.reuse, PT ;  /* 0x000000670600720c */ /* 0x080fe20003f24070 */
[----:B------:R-:W-:Y:S01]  /*3ea0*/  IMAD.X R6, RZ, RZ, UR5, P0 ;  /* 0x00000005ff067e24 */ /* 0x000fe200080e06ff */
[----:B------:R-:W-:-:S02]  /*3eb0*/  ISETP.GT.U32.AND P0, PT, R7, R103, PT ;  /* 0x000000670700720c */ /* 0x000fc40003f04070 */
[C---:B0-----:R-:W-:Y:S02]  /*3ec0*/  LOP3.LUT R3, R2.reuse, 0x79, RZ, 0xfc, !PT ;  /* 0x0000007902037812 */ /* 0x041fe400078efcff */
[-C--:B------:R-:W-:Y:S02]  /*3ed0*/  ISETP.GT.U32.AND P3, PT, R7, R0.reuse, PT ;  /* 0x000000000700720c */ /* 0x080fe40003f64070 */
[----:B------:R-:W-:Y:S02]  /*3ee0*/  LOP3.LUT R7, R2, 0x78, RZ, 0xfc, !PT ;  /* 0x0000007802077812 */ /* 0x000fe400078efcff */
[-C--:B------:R-:W-:Y:S02]  /*3ef0*/  ISETP.GT.U32.AND P2, PT, R3, R0.reuse, PT ;  /* 0x000000000300720c */ /* 0x080fe40003f44070 */
[----:B------:R-:W-:Y:S02]  /*3f00*/  ISETP.GT.U32.AND.EX P5, PT, R6, RZ, PT, P5 ;  /* 0x000000ff0600720c */ /* 0x000fe40003fa4150 */
[----:B------:R-:W-:-:S02]  /*3f10*/  ISETP.GT.U32.AND P4, PT, R7, R0, PT ;  /* 0x000000000700720c */ /* 0x000fc40003f84070 */
[----:B------:R-:W-:Y:S02]  /*3f20*/  ISETP.GT.U32.AND.EX P2, PT, R6, RZ, PT, P2 ;  /* 0x000000ff0600720c */ /* 0x000fe40003f44120 */
[----:B------:R-:W-:Y:S02]  /*3f30*/  LOP3.LUT R8, R2, 0x61, RZ, 0xfc, !PT ;  /* 0x0000006102087812 */ /* 0x000fe400078efcff */
[C---:B------:R-:W-:Y:S02]  /*3f40*/  ISETP.GT.U32.AND.EX P3, PT, R6.reuse, RZ, PT, P3 ;  /* 0x000000ff0600720c */ /* 0x040fe40003f64130 */
[----:B------:R-:W-:Y:S02]  /*3f50*/  SEL R104, RZ, 0x7fff8, !P5 ;  /* 0x0007fff8ff687807 */ /* 0x000fe40006800000 */
[----:B------:R-:W-:Y:S02]  /*3f60*/  ISETP.GT.U32.AND P5, PT, R7, R103, PT ;  /* 0x000000670700720c */ /* 0x000fe40003fa4070 */
[----:B------:R-:W-:-:S02]  /*3f70*/  ISETP.GT.U32.AND.EX P1, PT, R6, RZ, PT, P1 ;  /* 0x000000ff0600720c */ /* 0x000fc40003f24110 */
[----:B------:R-:W-:Y:S02]  /*3f80*/  ISETP.GT.U32.AND.EX P0, PT, R6, RZ, PT, P0 ;  /* 0x000000ff0600720c */ /* 0x000fe40003f04100 */
[----:B------:R-:W-:Y:S02]  /*3f90*/  LOP3.LUT R7, R2, 0x60, RZ, 0xfc, !PT ;  /* 0x0000006002077812 */ /* 0x000fe400078efcff */
[----:B------:R-:W-:Y:S02]  /*3fa0*/  ISETP.GT.U32.AND.EX P4, PT, R6, RZ, PT, P4 ;  /* 0x000000ff0600720c */ /* 0x000fe40003f84140 */
[----:B------:R-:W-:Y:S02]  /*3fb0*/  SEL R111, RZ, 0x4, !P2 ;  /* 0x00000004ff6f7807 */ /* 0x000fe40005000000 */
[----:B------:R-:W-:Y:S02]  /*3fc0*/  SEL R99, RZ, 0x4, !P3 ;  /* 0x00000004ff637807 */ /* 0x000fe40005800000 */
[----:B------:R-:W-:-:S02]  /*3fd0*/  ISETP.GT.U32.AND P2, PT, R8, R103, PT ;  /* 0x000000670800720c */ /* 0x000fc40003f44070 */
[-C--:B------:R-:W-:Y:S02]  /*3fe0*/  ISETP.GT.U32.AND P3, PT, R8, R0.reuse, PT ;  /* 0x000000000800720c */ /* 0x080fe40003f64070 */
[----:B------:R-:W-:Y:S02]  /*3ff0*/  SEL R95, RZ, 0x1fffe, !P1 ;  /* 0x0001fffeff5f7807 */ /* 0x000fe40004800000 */
[----:B------:R-:W-:Y:S02]  /*4000*/  SEL R98, RZ, 0x1, !P0 ;  /* 0x00000001ff627807 */ /* 0x000fe40004000000 */
[C---:B------:R-:W-:Y:S02]  /*4010*/  ISETP.GT.U32.AND P1, PT, R7.reuse, R0, PT ;  /* 0x000000000700720c */ /* 0x040fe40003f24070 */
[----:B------:R-:W-:Y:S02]  /*4020*/  ISETP.GT.U32.AND P0, PT, R7, R103, PT ;  /* 0x000000670700720c */ /* 0x000fe40003f04070 */
[----:B------:R-:W-:-:S02]  /*4030*/  SEL R110, RZ, 0x7fff8, !P4 ;  /* 0x0007fff8ff6e7807 */ /* 0x000fc40006000000 */
[----:B------:R-:W-:Y:S02]  /*4040*/  IADD3 R7, P4, R2, 0x8, RZ ;  /* 0x0000000802077810 */ /* 0x000fe40007f9e0ff */
[C---:B------:R-:W-:Y:S02]  /*4050*/  ISETP.GT.U32.AND.EX P2, PT, R6.reuse, RZ, PT, P2 ;  /* 0x000000ff0600720c */ /* 0x040fe40003f44120 */
[C---:B------:R-:W-:Y:S02]  /*4060*/  ISETP.GT.U32.AND.EX P3, PT, R6.reuse, RZ, PT, P3 ;  /* 0x000000ff0600720c */ /* 0x040fe40003f64130 */
[C---:B------:R-:W-:Y:S02]  /*4070*/  ISETP.GT.U32.AND.EX P1, PT, R6.reuse, RZ, PT, P1 ;  /* 0x000000ff0600720c */ /* 0x040fe40003f24110 */
[----:B------:R-:W-:Y:S02]  /*4080*/  ISETP.GT.U32.AND P6, PT, R7, R0, PT ;  /* 0x000000000700720c */ /* 0x000fe40003fc4070 */
[----:B------:R-:W-:-:S02]  /*4090*/  ISETP.GT.U32.AND.EX P0, PT, R6, RZ, PT, P0 ;  /* 0x000000ff0600720c */ /* 0x000fc40003f04100 */
[----:B------:R-:W-:Y:S02]  /*40a0*/  SEL R108, RZ, 0x1, !P2 ;  /* 0x00000001ff6c7807 */ /* 0x000fe40005000000 */
[C---:B------:R-:W-:Y:S02]  /*40b0*/  LOP3.LUT R8, R2.reuse, 0x69, RZ, 0xfc, !PT ;  /* 0x0000006902087812 */ /* 0x040fe400078efcff */
[----:B------:R-:W-:Y:S02]  /*40c0*/  IADD3 R7, P2, R2, 0x9, RZ ;  /* 0x0000000902077810 */ /* 0x000fe40007f5e0ff */
[----:B------:R-:W-:Y:S02]  /*40d0*/  SEL R112, RZ, 0x4, !P3 ;  /* 0x00000004ff707807 */ /* 0x000fe40005800000 */
[----:B------:R-:W-:Y:S02]  /*40e0*/  ISETP.GT.U32.AND.EX P5, PT, R6, RZ, PT, P5 ;  /* 0x000000ff0600720c */ /* 0x000fe40003fa4150 */
[----:B------:R-:W-:-:S02]  /*40f0*/  IADD3 R18, P3, R2, 0x10, RZ ;  /* 0x0000001002127810 */ /* 0x000fc40007f7e0ff */
[----:B------:R-:W-:Y:S02]  /*4100*/  SEL R113, RZ, 0x7fff8, !P1 ;  /* 0x0007fff8ff717807 */ /* 0x000fe40004800000 */
[----:B------:R-:W-:Y:S01]  /*4110*/  SEL R109, RZ, 0x1fffe, !P0 ;  /* 0x0001fffeff6d7807 */ /* 0x000fe20004000000 */
[----:B------:R-:W-:Y:S02]  /*4120*/  WARPGROUP.DEPBAR.LE gsb0, 0x0 ;  /* 0x00008000000079c5 */ /* 0x000fe40000010000 */
[----:B------:R-:W-:-:S06]  /*4130*/  WARPGROUP.ARRIVE ;  /* 0x00000000000079c5 */ /* 0x000fcc0000000000 */
[----:B------:R-:W-:Y:S01]  /*4140*/  HGMMA.64x128x16.F32.BF16 R24, gdesc[UR36].tnspA, R24, gsb0 ;  /* 0x21e00000241879f0 */ /* 0x000fe20008001818 */
[CC--:B------:R-:W-:Y:S02]  /*4150*/  ISETP.GT.U32.AND P1, PT, R8.reuse, R0.reuse, PT ;  /* 0x000000000800720c */ /* 0x0c0fe40003f24070 */
[-C--:B------:R-:W-:Y:S01]  /*4160*/  ISETP.GT.U32.AND P0, PT, R8, R103.reuse, PT ;  /* 0x000000670800720c */ /* 0x080fe20003f04070 */
[--C-:B------:R-:W-:Y:S01]  /*4170*/  IMAD.X R8, RZ, RZ, R6.reuse, P2 ;  /* 0x000000ffff087224 */ /* 0x100fe200010e0606 */
[----:B------:R-:W-:Y:S01]  /*4180*/  SEL R102, RZ, 0x1fffe, !P5 ;  /* 0x0001fffeff667807 */ /* 0x000fe20006800000 */
[----:B------:R-:W-:Y:S01]  /*4190*/  IMAD.X R23, RZ, RZ, R6, P3 ;  /* 0x000000ffff177224 */ /* 0x000fe200018e0606 */
[C---:B------:R-:W-:Y:S02]  /*41a0*/  ISETP.GT.U32.AND P5, PT, R7.reuse, R0, PT ;  /* 0x000000000700720c */ /* 0x040fe40003fa4070 */
[----:B------:R-:W-:Y:S02]  /*41b0*/  ISETP.GT.U32.AND P2, PT, R7, R103, PT ;  /* 0x000000670700720c */ /* 0x000fe40003f44070 */
[----:B------:R-:W-:-:S02]  /*41c0*/  IADD3 R7, P3, R2, 0x11, RZ ;  /* 0x0000001102077810 */ /* 0x000fc40007f7e0ff */
[C---:B------:R-:W-:Y:S02]  /*41d0*/  ISETP.GT.U32.AND.EX P5, PT, R8.reuse, RZ, PT, P5 ;  /* 0x000000ff0800720c */ /* 0x040fe40003fa4150 */
[----:B------:R-:W-:Y:S01]  /*41e0*/  ISETP.GT.U32.AND.EX P2, PT, R8, RZ, PT, P2 ;  /* 0x000000ff0800720c */ /* 0x000fe20003f44120 */
[----:B------:R-:W-:Y:S01]  /*41f0*/  IMAD.X R22, RZ, RZ, R6, P3 ;  /* 0x000000ffff167224 */ /* 0x000fe200018e0606 */
[----:B------:R-:W-:-:S04]  /*4200*/  IADD3 R8, P3, R2, 0x18, RZ ;  /* 0x0000001802087810 */ /* 0x000fc80007f7e0ff */
[----:B------:R-:W-:Y:S02]  /*4210*/  IADD3.X R88, RZ, R6, RZ, P3, !PT ;  /* 0x00000006ff587210 */ /* 0x000fe40001ffe4ff */
[----:B------:R-:W-:-:S05]  /*4220*/  IADD3 R9, P3, R2, 0x19, RZ ;  /* 0x0000001902097810 */ /* 0x000fca0007f7e0ff */
[----:B------:R-:W-:Y:S01]  /*4230*/  IMAD.X R89, RZ, RZ, R6, P3 ;  /* 0x000000ffff597224 */ /* 0x000fe200018e0606 */
        /* <DEDUP_REMOVED lines=14> */
[----:B------:R-:W-:-:S04]  /*4320*/  IADD3 R17, P3, R2, 0x39, RZ ;  /* 0x0000003902117810 */ /* 0x000fc80007f7e0ff */
[----:B------:R-:W-:Y:S02]  /*4330*/  IADD3.X R115, RZ, R6, RZ, P3, !PT ;  /* 0x00000006ff737210 */ /* 0x000fe40001ffe4ff */
[----:B------:R-:W-:Y:S01]  /*4340*/  ISETP.GE.U32.AND P3, PT, R2, R0, PT ;  /* 0x000000000200720c */ /* 0x000fe20003f66070 */
[----:B------:R0:W-:Y:S03]  /*4350*/  STL [R1+0x528], R4 ;  /* 0x0005280401007387 */ /* 0x0001e60000100800 */
[----:B------:R-:W-:Y:S01]  /*4360*/  ISETP.GE.U32.AND.EX P3, PT, R6, RZ, PT, P3 ;  /* 0x000000ff0600720c */ /* 0x000fe20003f66130 */
[----:B------:R-:W-:Y:S01]  /*4370*/  IMAD.X R19, RZ, RZ, R6, P4 ;  /* 0x000000ffff137224 */ /* 0x000fe200020e0606 */
[----:B------:R-:W-:Y:S04]  /*4380*/  STL [R1+0x52c], R5 ;  /* 0x00052c0501007387 */ /* 0x000fe80000100800 */
[----:B------:R-:W-:Y:S01]  /*4390*/  ISETP.GT.U32.AND.EX P6, PT, R19, RZ, PT, P6 ;  /* 0x000000ff1300720c */ /* 0x000fe20003fc4160 */
[----:B------:R-:W-:-:S02]  /*43a0*/  WARPGROUP.DEPBAR.LE gsb0, 0x0 ;  /* 0x00008000000079c5 */ /* 0x000fc40000010000 */
[----:B------:R-:W-:Y:S01]  /*43b0*/  FMUL R25, R25, UR10 ;  /* 0x0000000a19197c20 */ /* 0x000fe20008400000 */
[----:B------:R-:W-:-:S04]  /*43c0*/  FMUL R26, R26, UR10 ;  /* 0x0000000a1a1a7c20 */ /* 0x000fc80008400000 */
[----:B0-----:R-:W-:Y:S02]  /*43d0*/  FSEL R4, R25, -INF , !P3 ;  /* 0xff80000019047808 */ /* 0x001fe40005800000 */
[----:B------:R-:W-:-:S04]  /*43e0*/  ISETP.GT.U32.AND P3, PT, R2, R103, PT ;  /* 0x000000670200720c */ /* 0x000fc80003f64070 */
[----:B------:R-:W-:Y:S01]  /*43f0*/  ISETP.GT.U32.AND.EX P3, PT, R6, RZ, PT, P3 ;  /* 0x000000ff0600720c */ /* 0x000fe20003f64130 */
[----:B------:R-:W-:-:S03]  /*4400*/  FMUL R28, R28, UR10 ;  /* 0x0000000a1c1c7c20 */ /* 0x000fc60008400000 */
[----:B------:R-:W-:Y:S02]  /*4410*/  FSEL R107, R26, -INF , !P3 ;  /* 0xff8000001a6b7808 */ /* 0x000fe40005800000 */
[----:B------:R-:W-:Y:S01]  /*4420*/  ISETP.GE.U32.AND P3, PT, R2, R103, PT ;  /* 0x000000670200720c */ /* 0x000fe20003f66070 */
[----:B------:R-:W-:Y:S01]  /*4430*/  FMUL R27, R27, UR10 ;  /* 0x0000000a1b1b7c20 */ /* 0x000fe20008400000 */
[----:B------:R0:W-:Y:S01]  /*4440*/  STL [R1+0x108], R4 ;  /* 0x0001080401007387 */ /* 0x0001e20000100800 */
[----:B------:R-:W-:Y:S01]  /*4450*/  FMUL R29, R29, UR10 ;  /* 0x0000000a1d1d7c20 */ /* 0x000fe20008400000 */
[----:B------:R-:W-:-:S04]  /*4460*/  ISETP.GE.U32.AND.EX P3, PT, R6, RZ, PT, P3 ;  /* 0x000000ff0600720c */ /* 0x000fc80003f66130 */
[----:B------:R-:W-:Y:S02]  /*4470*/  FSEL R94, R27, -INF , !P3 ;  /* 0xff8000001b5e7808 */ /* 0x000fe40005800000 */
[----:B------:R-:W2:Y:S01]  /*4480*/  LDL.64 R26, [R1+0x210] ;  /* 0x00021000011a7983 */ /* 0x000ea20000100a00 */
[----:B0-----:R-:W-:Y:S02]  /*4490*/  FSEL R4, R28, -INF , !P6 ;  /* 0xff8000001c047808 */ /* 0x001fe40007000000 */
[----:B------:R-:W-:-:S03]  /*44a0*/  FSEL R5, R29, -INF , !P5 ;  /* 0xff8000001d057808 */ /* 0x000fc60006800000 */
[----:B------:R0:W-:Y:S04]  /*44b0*/  STL [R1+0x104], R4 ;  /* 0x0001040401007387 */ /* 0x0001e80000100800 */
[----:B------:R-:W3:Y:S01]  /*44c0*/  LDL.64 R28, [R1+0x218] ;  /* 0x00021800011c7983 */ /* 0x000ee20000100a00 */
[----:B------:R-:W-:-:S04]  /*44d0*/  ISETP.GT.U32.AND.EX P0, PT, R6, RZ, PT, P0 ;  /* 0x000000ff0600720c */ /* 0x000fc80003f04100 */
[----:B------:R-:W-:Y:S02]  /*44e0*/  SEL R20, RZ, 0x1, !P0 ;  /* 0x00000001ff147807 */ /* 0x000fe40004000000 */
[----:B------:R-:W-:Y:S01]  /*44f0*/  ISETP.GT.U32.AND P0, PT, R2, R0, PT ;  /* 0x000000000200720c */ /* 0x000fe20003f04070 */
[----:B------:R-:W-:Y:S01]  /*4500*/  FMUL R24, R24, UR10 ;  /* 0x0000000a18187c20 */ /* 0x000fe20008400000 */
[----:B------:R-:W-:Y:S01]  /*4510*/  LOP3.LUT R19, R2, 0x68, RZ, 0xfc, !PT ;  /* 0x0000006802137812 */ /* 0x000fe200078efcff */
[----:B------:R-:W-:Y:S01]  /*4520*/  FMUL R30, R30, UR10 ;  /* 0x0000000a1e1e7c20 */ /* 0x000fe20008400000 */
[----:B------:R-:W-:Y:S02]  /*4530*/  ISETP.GT.U32.AND.EX P0, PT, R6, RZ, PT, P0 ;  /* 0x000000ff0600720c */ /* 0x000fe40003f04100 */
[----:B------:R-:W-:Y:S02]  /*4540*/  ISETP.GT.U32.AND P4, PT, R19, R103, PT ;  /* 0x000000671300720c */ /* 0x000fe40003f84070 */
[----:B------:R-:W-:-:S02]  /*4550*/  FSEL R124, R24, -INF , !P0 ;  /* 0xff800000187c7808 */ /* 0x000fc40004000000 */
[----:B------:R-:W-:Y:S02]  /*4560*/  FSEL R93, R30, -INF , !P0 ;  /* 0xff8000001e5d7808 */ /* 0x000fe40004000000 */
[-C--:B------:R-:W-:Y:S02]  /*4570*/  ISETP.GT.U32.AND P3, PT, R19, R0.reuse, PT ;  /* 0x000000001300720c */ /* 0x080fe40003f64070 */
[----:B------:R-:W-:Y:S02]  /*4580*/  ISETP.GT.U32.AND P0, PT, R7, R0, PT ;  /* 0x000000000700720c */ /* 0x000fe40003f04070 */
[C---:B------:R-:W-:Y:S02]  /*4590*/  ISETP.GT.U32.AND.EX P1, PT, R6.reuse, RZ, PT, P1 ;  /* 0x000000ff0600720c */ /* 0x040fe40003f24110 */
[C---:B------:R-:W-:Y:S01]  /*45a0*/  ISETP.GT.U32.AND.EX P4, PT, R6.reuse, RZ, PT, P4 ;  /* 0x000000ff0600720c */ /* 0x040fe20003f84140 */
[----:B------:R-:W-:Y:S01]  /*45b0*/  FMUL R33, R33, UR10 ;  /* 0x0000000a21217c20 */ /* 0x000fe20008400000 */
[----:B------:R-:W-:-:S02]  /*45c0*/  ISETP.GT.U32.AND.EX P3, PT, R6, RZ, PT, P3 ;  /* 0x000000ff0600720c */ /* 0x000fc40003f64130 */
[----:B------:R-:W-:Y:S02]  /*45d0*/  ISETP.GT.U32.AND.EX P0, PT, R22, RZ, PT, P0 ;  /* 0x000000ff1600720c */ /* 0x000fe40003f04100 */
[----:B------:R-:W-:Y:S02]  /*45e0*/  SEL R21, RZ, 0x4, !P1 ;  /* 0x00000004ff157807 */ /* 0x000fe40004800000 */
[----:B------:R-:W-:Y:S02]  /*45f0*/  SEL R19, RZ, 0x1fffe, !P4 ;  /* 0x0001fffeff137807 */ /* 0x000fe40006000000 */
[-C--:B------:R-:W-:Y:S02]  /*4600*/  ISETP.GT.U32.AND P1, PT, R18, R103.reuse, PT ;  /* 0x000000671200720c */ /* 0x080fe40003f24070 */
[----:B------:R-:W-:Y:S02]  /*4610*/  ISETP.GT.U32.AND P4, PT, R8, R103, PT ;  /* 0x000000670800720c */ /* 0x000fe40003f84070 */
[----:B------:R-:W-:Y:S01]  /*4620*/  ISETP.GT.U32.AND P6, PT, R18, R0, PT ;  /* 0x000000001200720c */ /* 0x000fe20003fc4070 */
[----:B------:R-:W-:Y:S01]  /*4630*/  FMUL R34, R34, UR10 ;  /* 0x0000000a22227c20 */ /* 0x000fe20008400000 */
[----:B------:R-:W-:Y:S01]  /*4640*/  SEL R18, RZ, 0x7fff8, !P3 ;  /* 0x0007fff8ff127807 */ /* 0x000fe20005800000 */
[----:B------:R-:W-:Y:S01]  /*4650*/  FMUL R38, R38, UR10 ;  /* 0x0000000a26267c20 */ /* 0x000fe20008400000 */
[----:B0-----:R-:W-:-:S02]  /*4660*/  FSEL R4, R33, -INF , !P0 ;  /* 0xff80000021047808 */ /* 0x001fc40004000000 */
[C---:B------:R-:W-:Y:S02]  /*4670*/  ISETP.GT.U32.AND P3, PT, R9.reuse, R0, PT ;  /* 0x000000000900720c */ /* 0x040fe40003f64070 */
[----:B------:R-:W-:Y:S02]  /*4680*/  ISETP.GT.U32.AND P0, PT, R9, R103, PT ;  /* 0x000000670900720c */ /* 0x000fe40003f04070 */
[----:B------:R-:W-:Y:S02]  /*4690*/  ISETP.GT.U32.AND.EX P1, PT, R23, RZ, PT, P1 ;  /* 0x000000ff1700720c */ /* 0x000fe40003f24110 */
[----:B------:R-:W-:Y:S02]  /*46a0*/  ISETP.GT.U32.AND.EX P4, PT, R88, RZ, PT, P4 ;  /* 0x000000ff5800720c */ /* 0x000fe40003f84140 */
[C---:B------:R-:W-:Y:S02]  /*46b0*/  ISETP.GT.U32.AND.EX P3, PT, R89.reuse, RZ, PT, P3 ;  /* 0x000000ff5900720c */ /* 0x040fe40003f64130 */
[----:B------:R-:W-:-:S02]  /*46c0*/  ISETP.GT.U32.AND.EX P0, PT, R89, RZ, PT, P0 ;  /* 0x000000ff5900720c */ /* 0x000fc40003f04100 */
[----:B------:R-:W-:Y:S02]  /*46d0*/  FSEL R91, R34, -INF , !P1 ;  /* 0xff800000225b7808 */ /* 0x000fe40004800000 */
[----:B------:R-:W-:Y:S02]  /*46e0*/  FSEL R89, R38, -INF , !P4 ;  /* 0xff80000026597808 */ /* 0x000fe40006000000 */
[-C--:B------:R-:W-:Y:S02]  /*46f0*/  ISETP.GT.U32.AND P1, PT, R10, R0.reuse, PT ;  /* 0x000000000a00720c */ /* 0x080fe40003f24070 */
[----:B------:R-:W-:Y:S01]  /*4700*/  ISETP.GT.U32.AND P4, PT, R12, R0, PT ;  /* 0x000000000c00720c */ /* 0x000fe20003f84070 */
[----:B------:R-:W-:Y:S01]  /*4710*/  FMUL R40, R40, UR10 ;  /* 0x0000000a28287c20 */ /* 0x000fe20008400000 */
[----:B------:R-:W-:Y:S01]  /*4720*/  FMUL R44, R44, UR10 ;  /* 0x0000000a2c2c7c20 */ /* 0x000fe20008400000 */
[----:B------:R-:W-:Y:S02]  /*4730*/  ISETP.GT.U32.AND.EX P1, PT, R96, RZ, PT, P1 ;  /* 0x000000ff6000720c */ /* 0x000fe40003f24110 */
[----:B------:R-:W-:-:S02]  /*4740*/  ISETP.GT.U32.AND.EX P4, PT, R100, RZ, PT, P4 ;  /* 0x000000ff6400720c */ /* 0x000fc40003f84140 */
[----:B------:R-:W-:Y:S02]  /*4750*/  FSEL R120, R40, -INF , !P1 ;  /* 0xff80000028787808 */ /* 0x000fe40004800000 */
[----:B------:R-:W-:Y:S02]  /*4760*/  FSEL R118, R44, -INF , !P4 ;  /* 0xff8000002c767808 */ /* 0x000fe40006000000 */
[-C--:B------:R-:W-:Y:S02]  /*4770*/  ISETP.GT.U32.AND P1, PT, R13, R0.reuse, PT ;  /* 0x000000000d00720c */ /* 0x080fe40003f24070 */
[----:B------:R-:W-:Y:S02]  /*4780*/  ISETP.GT.U32.AND P4, PT, R15, R0, PT ;  /* 0x000000000f00720c */ /* 0x000fe40003f84070 */
[----:B------:R-:W-:Y:S01]  /*4790*/  ISETP.GT.U32.AND P5, PT, R7, R103, PT ;  /* 0x000000670700720c */ /* 0x000fe20003fa4070 */
[----:B------:R-:W-:Y:S01]  /*47a0*/  FMUL R45, R45, UR10 ;  /* 0x0000000a2d2d7c20 */ /* 0x000fe20008400000 */
[----:B------:R-:W-:Y:S01]  /*47b0*/  FMUL R49, R49, UR10 ;  /* 0x0000000a31317c20 */ /* 0x000fe20008400000 */
[----:B------:R-:W-:-:S02]  /*47c0*/  ISETP.GT.U32.AND.EX P1, PT, R101, RZ, PT, P1 ;  /* 0x000000ff6500720c */ /* 0x000fc40003f24110 */
[----:B------:R-:W-:Y:S02]  /*47d0*/  ISETP.GT.U32.AND.EX P4, PT, R106, RZ, PT, P4 ;  /* 0x000000ff6a00720c */ /* 0x000fe40003f84140 */
[----:B------:R-:W-:Y:S01]  /*47e0*/  ISETP.GT.U32.AND.EX P5, PT, R22, RZ, PT, P5 ;  /* 0x000000ff1600720c */ /* 0x000fe20003fa4150 */
[----:B------:R-:W-:Y:S01]  /*47f0*/  IMAD.U32 R22, RZ, RZ, UR6 ;  /* 0x00000006ff167e24 */ /* 0x000fe2000f8e00ff */
[----:B------:R-:W-:Y:S01]  /*4800*/  FSEL R119, R45, -INF , !P1 ;  /* 0xff8000002d777808 */ /* 0x000fe20004800000 */
[----:B------:R-:W-:Y:S01]  /*4810*/  FMUL R45, R60, UR10 ;  /* 0x0000000a3c2d7c20 */ /* 0x000fe20008400000 */
[----:B------:R-:W-:Y:S01]  /*4820*/  FSEL R117, R49, -INF , !P4 ;  /* 0xff80000031757808 */ /* 0x000fe20006000000 */
[----:B------:R-:W-:Y:S01]  /*4830*/  FMUL R49, R61, UR10 ;  /* 0x0000000a3d317c20 */ /* 0x000fe20008400000 */
[----:B------:R-:W-:Y:S01]  /*4840*/  FMUL R31, R31, UR10 ;  /* 0x0000000a1f1f7c20 */ /* 0x000fe20008400000 */
[----:B------:R-:W-:Y:S01]  /*4850*/  FMUL R35, R35, UR10 ;  /* 0x0000000a23237c20 */ /* 0x000fe20008400000 */
[----:B------:R-:W-:-:S03]  /*4860*/  FMUL R37, R37, UR10 ;  /* 0x0000000a25257c20 */ /* 0x000fc60008400000 */
[----:B------:R-:W-:Y:S02]  /*4870*/  FSEL R92, R31, -INF , !P2 ;  /* 0xff8000001f5c7808 */ /* 0x000fe40005000000 */
[----:B------:R-:W-:Y:S01]  /*4880*/  ISETP.GT.U32.AND P2, PT, R8, R0, PT ;  /* 0x000000000800720c */ /* 0x000fe20003f44070 */
[----:B------:R-:W-:Y:S01]  /*4890*/  FMUL R36, R36, UR10 ;  /* 0x0000000a24247c20 */ /* 0x000fe20008400000 */
[----:B------:R-:W-:Y:S01]  /*48a0*/  FSEL R90, R35, -INF , !P5 ;  /* 0xff800000235a7808 */ /* 0x000fe20006800000 */
[----:B------:R-:W-:Y:S01]  /*48b0*/  FMUL R39, R39, UR10 ;  /* 0x0000000a27277c20 */ /* 0x000fe20008400000 */
[----:B------:R-:W-:Y:S01]  /*48c0*/  ISETP.GT.U32.AND P5, PT, R10, R103, PT ;  /* 0x000000670a00720c */ /* 0x000fe20003fa4070 */
[----:B------:R-:W-:Y:S01]  /*48d0*/  FMUL R40, R42, UR10 ;  /* 0x0000000a2a287c20 */ /* 0x000fe20008400000 */
[----:B------:R-:W-:Y:S02]  /*48e0*/  ISETP.GT.U32.AND.EX P2, PT, R88, RZ, PT, P2 ;  /* 0x000000ff5800720c */ /* 0x000fe40003f44120 */
[----:B------:R-:W-:Y:S01]  /*48f0*/  FSEL R123, R37, -INF , !P3 ;  /* 0xff800000257b7808 */ /* 0x000fe20005800000 */
[----:B---3--:R-:W-:-:S04]  /*4900*/  IMAD.WIDE R60, R22, 0x2, R28 ;  /* 0x00000002163c7825 */ /* 0x008fc800078e021c */
[----:B------:R-:W-:Y:S01]  /*4910*/  FMUL R41, R41, UR10 ;  /* 0x0000000a29297c20 */ /* 0x000fe20008400000 */
[----:B------:R-:W3:Y:S01]  /*4920*/  LDL.64 R28, [R1+0x1e8] ;  /* 0x0001e800011c7983 */ /* 0x000ee20000100a00 */
[----:B------:R-:W-:Y:S02]  /*4930*/  ISETP.GT.U32.AND P3, PT, R11, R103, PT ;  /* 0x000000670b00720c */ /* 0x000fe40003f64070 */
[----:B------:R-:W-:Y:S01]  /*4940*/  ISETP.GT.U32.AND.EX P5, PT, R96, RZ, PT, P5 ;  /* 0x000000ff6000720c */ /* 0x000fe20003fa4150 */
[----:B------:R-:W-:Y:S01]  /*4950*/  FMUL R38, R46, UR10 ;  /* 0x0000000a2e267c20 */ /* 0x000fe20008400000 */
[----:B------:R-:W-:Y:S01]  /*4960*/  FSEL R122, R36, -INF , !P2 ;  /* 0xff800000247a7808 */ /* 0x000fe20005000000 */
[----:B------:R-:W-:Y:S01]  /*4970*/  FMUL R48, R48, UR10 ;  /* 0x0000000a30307c20 */ /* 0x000fe20008400000 */
[----:B------:R-:W-:Y:S01]  /*4980*/  FSEL R88, R39, -INF , !P0 ;  /* 0xff80000027587808 */ /* 0x000fe20004000000 */
[----:B------:R-:W-:Y:S01]  /*4990*/  FMUL R39, R43, UR10 ;  /* 0x0000000a2b277c20 */ /* 0x000fe20008400000 */
[----:B------:R-:W-:-:S02]  /*49a0*/  ISETP.GT.U32.AND P2, PT, R11, R0, PT ;  /* 0x000000000b00720c */ /* 0x000fc40003f44070 */
[-C--:B------:R-:W-:Y:S01]  /*49b0*/  ISETP.GT.U32.AND P1, PT, R15, R103.reuse, PT ;  /* 0x000000670f00720c */ /* 0x080fe20003f24070 */
[----:B------:R-:W-:Y:S01]  /*49c0*/  FMUL R7, R50, UR10 ;  /* 0x0000000a32077c20 */ /* 0x000fe20008400000 */
[----:B------:R-:W-:Y:S01]  /*49d0*/  ISETP.GT.U32.AND.EX P3, PT, R97, RZ, PT, P3 ;  /* 0x000000ff6100720c */ /* 0x000fe20003f64130 */
[----:B------:R-:W-:Y:S01]  /*49e0*/  FMUL R8, R51, UR10 ;  /* 0x0000000a33087c20 */ /* 0x000fe20008400000 */
[----:B------:R-:W-:Y:S02]  /*49f0*/  FSEL R40, R40, -INF , !P5 ;  /* 0xff80000028287808 */ /* 0x000fe40006800000 */
[----:B------:R-:W-:Y:S01]  /*4a00*/  LOP3.LUT R9, R2, 0x59, RZ, 0xfc, !PT ;  /* 0x0000005902097812 */ /* 0x000fe200078efcff */
[----:B------:R-:W-:Y:S01]  /*4a10*/  FMUL R32, R32, UR10 ;  /* 0x0000000a20207c20 */ /* 0x000fe20008400000 */
[----:B------:R-:W-:Y:S01]  /*4a20*/  ISETP.GT.U32.AND P0, PT, R12, R103, PT ;  /* 0x000000670c00720c */ /* 0x000fe20003f04070 */
[----:B------:R-:W-:Y:S01]  /*4a30*/  FMUL R52, R52, UR10 ;  /* 0x0000000a34347c20 */ /* 0x000fe20008400000 */
[----:B------:R-:W-:Y:S01]  /*4a40*/  ISETP.GT.U32.AND P5, PT, R14, R0, PT ;  /* 0x000000000e00720c */ /* 0x000fe20003fa4070 */
[----:B------:R-:W-:Y:S01]  /*4a50*/  FMUL R53, R53, UR10 ;  /* 0x0000000a35357c20 */ /* 0x000fe20008400000 */
[----:B------:R-:W-:-:S02]  /*4a60*/  ISETP.GT.U32.AND.EX P2, PT, R97, RZ, PT, P2 ;  /* 0x000000ff6100720c */ /* 0x000fc40003f44120 */
[----:B------:R-:W-:Y:S02]  /*4a70*/  ISETP.GT.U32.AND.EX P6, PT, R23, RZ, PT, P6 ;  /* 0x000000ff1700720c */ /* 0x000fe40003fc4160 */
[-C--:B------:R-:W-:Y:S01]  /*4a80*/  ISETP.GT.U32.AND P4, PT, R17, R103.reuse, PT ;  /* 0x000000671100720c */ /* 0x080fe20003f84070 */
[----:B------:R-:W-:Y:S01]  /*4a90*/  FMUL R10, R55, UR10 ;  /* 0x0000000a370a7c20 */ /* 0x000fe20008400000 */
[----:B------:R-:W-:Y:S01]  /*4aa0*/  FSEL R39, R39, -INF , !P3 ;  /* 0xff80000027277808 */ /* 0x000fe20005800000 */
[----:B------:R-:W-:Y:S01]  /*4ab0*/  FMUL R46, R56, UR10 ;  /* 0x0000000a382e7c20 */ /* 0x000fe20008400000 */
[-C--:B------:R-:W-:Y:S01]  /*4ac0*/  ISETP.GT.U32.AND P3, PT, R14, R103.reuse, PT ;  /* 0x000000670e00720c */ /* 0x080fe20003f64070 */
[----:B------:R-:W4:Y:S01]  /*4ad0*/  LDL.64 R36, [R1+0x208] ;  /* 0x0002080001247983 */ /* 0x000f220000100a00 */
[----:B------:R-:W-:Y:S02]  /*4ae0*/  ISETP.GT.U32.AND.EX P0, PT, R100, RZ, PT, P0 ;  /* 0x000000ff6400720c */ /* 0x000fe40003f04100 */
[----:B------:R-:W-:Y:S01]  /*4af0*/  ISETP.GT.U32.AND.EX P5, PT, R105, RZ, PT, P5 ;  /* 0x000000ff6900720c */ /* 0x000fe20003fa4150 */
[----:B------:R-:W-:Y:S01]  /*4b00*/  FMUL R57, R57, UR10 ;  /* 0x0000000a39397c20 */ /* 0x000fe20008400000 */
[----:B------:R-:W-:Y:S01]  /*4b10*/  FSEL R121, R41, -INF , !P2 ;  /* 0xff80000029797808 */ /* 0x000fe20005000000 */
[----:B------:R-:W4:Y:S01]  /*4b20*/  LDL.64 R34, [R1+0x200] ;  /* 0x0002000001227983 */ /* 0x000f220000100a00 */
[----:B------:R-:W-:-:S02]  /*4b30*/  ISETP.GT.U32.AND P2, PT, R13, R103, PT ;  /* 0x000000670d00720c */ /* 0x000fc40003f44070 */
[----:B------:R-:W-:Y:S01]  /*4b40*/  FSEL R38, R38, -INF , !P0 ;  /* 0xff80000026267808 */ /* 0x000fe20004000000 */
[----:B------:R-:W-:Y:S01]  /*4b50*/  FMUL R63, R63, UR10 ;  /* 0x0000000a3f3f7c20 */ /* 0x000fe20008400000 */
[----:B------:R-:W-:Y:S01]  /*4b60*/  FSEL R116, R48, -INF , !P5 ;  /* 0xff80000030747808 */ /* 0x000fe20006800000 */
[----:B------:R-:W-:Y:S01]  /*4b70*/  IMAD.IADD R19, R20, 0x1, R19 ;  /* 0x0000000114137824 */ /* 0x000fe200078e0213 */
[----:B------:R-:W-:Y:S01]  /*4b80*/  ISETP.GT.U32.AND.EX P3, PT, R105, RZ, PT, P3 ;  /* 0x000000ff6900720c */ /* 0x000fe20003f64130 */
[----:B------:R-:W-:Y:S01]  /*4b90*/  FMUL R44, R64, UR10 ;  /* 0x0000000a402c7c20 */ /* 0x000fe20008400000 */
[----:B------:R-:W-:Y:S01]  /*4ba0*/  ISETP.GT.U32.AND.EX P1, PT, R106, RZ, PT, P1 ;  /* 0x000000ff6a00720c */ /* 0x000fe20003f24110 */
[----:B------:R-:W-:Y:S01]  /*4bb0*/  FMUL R15, R47, UR10 ;  /* 0x0000000a2f0f7c20 */ /* 0x000fe20008400000 */
[-C--:B------:R-:W-:Y:S01]  /*4bc0*/  ISETP.GT.U32.AND P0, PT, R16, R0.reuse, PT ;  /* 0x000000001000720c */ /* 0x080fe20003f04070 */
[----:B------:R-:W-:Y:S01]  /*4bd0*/  IMAD.IADD R95, R98, 0x1, R95 ;  /* 0x00000001625f7824 */ /* 0x000fe200078e025f */
[----:B------:R-:W-:Y:S01]  /*4be0*/  ISETP.GT.U32.AND P5, PT, R17, R0, PT ;  /* 0x000000001100720c */ /* 0x000fe20003fa4070 */
[----:B------:R-:W4:Y:S01]  /*4bf0*/  LDL.64 R30, [R1+0x1f0] ;  /* 0x0001f000011e7983 */ /* 0x000f220000100a00 */
[----:B------:R-:W-:-:S02]  /*4c00*/  ISETP.GT.U32.AND.EX P2, PT, R101, RZ, PT, P2 ;  /* 0x000000ff6500720c */ /* 0x000fc40003f44120 */
[----:B------:R-:W-:Y:S02]  /*4c10*/  FSEL R7, R7, -INF , !P3 ;  /* 0xff80000007077808 */ /* 0x000fe40005800000 */
[----:B------:R-:W-:Y:S02]  /*4c20*/  FSEL R125, R32, -INF , !P6 ;  /* 0xff800000207d7808 */ /* 0x000fe40007000000 */
[----:B------:R-:W-:Y:S01]  /*4c30*/  LOP3.LUT R11, R2, 0x40, RZ, 0xfc, !PT ;  /* 0x00000040020b7812 */ /* 0x000fe200078efcff */
[----:B------:R-:W4:Y:S01]  /*4c40*/  LDL.64 R32, [R1+0x1f8] ;  /* 0x0001f80001207983 */ /* 0x000f220000100a00 */
[----:B------:R-:W-:Y:S02]  /*4c50*/  FSEL R8, R8, -INF , !P1 ;  /* 0xff80000008087808 */ /* 0x000fe40004800000 */
[----:B------:R-:W-:Y:S02]  /*4c60*/  ISETP.GT.U32.AND P3, PT, R9, R103, PT ;  /* 0x000000670900720c */ /* 0x000fe40003f64070 */
[----:B------:R-:W-:-:S02]  /*4c70*/  ISETP.GT.U32.AND.EX P4, PT, R115, RZ, PT, P4 ;  /* 0x000000ff7300720c */ /* 0x000fc40003f84140 */
[----:B------:R-:W-:Y:S01]  /*4c80*/  LOP3.LUT R12, R2, 0x41, RZ, 0xfc, !PT ;  /* 0x00000041020c7812 */ /* 0x000fe200078efcff */
[----:B------:R-:W-:Y:S01]  /*4c90*/  IMAD.U32 R22, RZ, RZ, UR6 ;  /* 0x00000006ff167e24 */ /* 0x000fe2000f8e00ff */
[-C--:B------:R-:W-:Y:S01]  /*4ca0*/  ISETP.GT.U32.AND P1, PT, R9, R0.reuse, PT ;  /* 0x000000000900720c */ /* 0x080fe20003f24070 */
[----:B------:R-:W-:Y:S01]  /*4cb0*/  FMUL R13, R58, UR10 ;  /* 0x0000000a3a0d7c20 */ /* 0x000fe20008400000 */
[----:B------:R-:W-:Y:S01]  /*4cc0*/  ISETP.GT.U32.AND.EX P0, PT, R114, RZ, PT, P0 ;  /* 0x000000ff7200720c */ /* 0x000fe20003f04100 */
[----:B------:R-:W-:Y:S01]  /*4cd0*/  FMUL R14, R62, UR10 ;  /* 0x0000000a3e0e7c20 */ /* 0x000fe20008400000 */
[----:B------:R-:W-:Y:S02]  /*4ce0*/  ISETP.GT.U32.AND.EX P5, PT, R115, RZ, PT, P5 ;  /* 0x000000ff7300720c */ /* 0x000fe40003fa4150 */
[C---:B------:R-:W-:Y:S01]  /*4cf0*/  LOP3.LUT R25, R2.reuse, 0x58, RZ, 0xfc, !PT ;  /* 0x0000005802197812 */ /* 0x040fe200078efcff */
[----:B------:R-:W-:Y:S01]  /*4d00*/  FMUL R48, R65, UR10 ;  /* 0x0000000a41307c20 */ /* 0x000fe20008400000 */
[----:B------:R-:W-:Y:S01]  /*4d10*/  LOP3.LUT R9, R2, 0x49, RZ, 0xfc, !PT ;  /* 0x0000004902097812 */ /* 0x000fe200078efcff */
[----:B------:R-:W-:Y:S01]  /*4d20*/  FMUL R41, R68, UR10 ;  /* 0x0000000a44297c20 */ /* 0x000fe20008400000 */
[----:B------:R-:W-:Y:S01]  /*4d30*/  FSEL R15, R15, -INF , !P2 ;  /* 0xff8000000f0f7808 */ /* 0x000fe20005000000 */
[----:B------:R-:W-:Y:S01]  /*4d40*/  IMAD.U32 R42, RZ, RZ, UR6 ;  /* 0x00000006ff2a7e24 */ /* 0x000fe2000f8e00ff */
[-C--:B------:R-:W-:Y:S01]  /*4d50*/  ISETP.GT.U32.AND P2, PT, R16, R103.reuse, PT ;  /* 0x000000671000720c */ /* 0x080fe20003f44070 */
[----:B------:R-:W-:Y:S01]  /*4d60*/  FMUL R71, R71, UR10 ;  /* 0x0000000a47477c20 */ /* 0x000fe20008400000 */
[----:B------:R-:W-:Y:S01]  /*4d70*/  FSEL R51, R52, -INF , !P0 ;  /* 0xff80000034337808 */ /* 0x000fe20004000000 */
[----:B------:R-:W-:Y:S01]  /*4d80*/  FMUL R67, R67, UR10 ;  /* 0x0000000a43437c20 */ /* 0x000fe20008400000 */
[----:B------:R-:W-:Y:S01]  /*4d90*/  FSEL R105, R53, -INF , !P5 ;  /* 0xff80000035697808 */ /* 0x000fe20006800000 */
[----:B------:R-:W-:Y:S01]  /*4da0*/  IMAD.U32 R23, RZ, RZ, UR6 ;  /* 0x00000006ff177e24 */ /* 0x000fe2000f8e00ff */
[C---:B------:R-:W-:Y:S01]  /*4db0*/  ISETP.GT.U32.AND P0, PT, R9.reuse, R103, PT ;  /* 0x000000670900720c */ /* 0x040fe20003f04070 */
[----:B------:R-:W-:Y:S01]  /*4dc0*/  IMAD.U32 R24, RZ, RZ, UR6 ;  /* 0x00000006ff187e24 */ /* 0x000fe2000f8e00ff */
[----:B------:R-:W-:Y:S01]  /*4dd0*/  ISETP.GT.U32.AND P5, PT, R9, R0, PT ;  /* 0x000000000900720c */ /* 0x000fe20003fa4070 */
[----:B------:R-:W-:Y:S01]  /*4de0*/  FMUL R9, R54, UR10 ;  /* 0x0000000a36097c20 */ /* 0x000fe20008400000 */
[----:B------:R-:W-:Y:S01]  /*4df0*/  ISETP.GT.U32.AND.EX P2, PT, R114, RZ, PT, P2 ;  /* 0x000000ff7200720c */ /* 0x000fe20003f44120 */
[----:B------:R-:W-:Y:S01]  /*4e00*/  FMUL R83, R83, UR10 ;  /* 0x0000000a53537c20 */ /* 0x000fe20008400000 */
[----:B------:R-:W-:Y:S01]  /*4e10*/  LOP3.LUT R19, R19, 0x3, RZ, 0xc0, !PT ;  /* 0x0000000313137812 */ /* 0x000fe200078ec0ff */
[----:B------:R-:W4:Y:S01]  /*4e20*/  LDG.E.U16 R64, desc[UR46][R60.64] ;  /* 0x0000002e3c407981 */ /* 0x000f22000c1e1500 */
[----:B------:R-:W-:-:S02]  /*4e30*/  FSEL R9, R9, -INF , !P2 ;  /* 0xff80000009097808 */ /* 0x000fc40005000000 */
[CC--:B------:R-:W-:Y:S02]  /*4e40*/  ISETP.GT.U32.AND P2, PT, R11.reuse, R0.reuse, PT ;  /* 0x000000000b00720c */ /* 0x0c0fe40003f44070 */
[----:B------:R-:W-:Y:S02]  /*4e50*/  FSEL R10, R10, -INF , !P4 ;  /* 0xff8000000a0a7808 */ /* 0x000fe40006000000 */
[----:B------:R-:W-:Y:S02]  /*4e60*/  ISETP.GT.U32.AND.EX P2, PT, R6, RZ, PT, P2 ;  /* 0x000000ff0600720c */ /* 0x000fe40003f44120 */
[----:B------:R-:W-:Y:S02]  /*4e70*/  ISETP.GT.U32.AND P4, PT, R12, R0, PT ;  /* 0x000000000c00720c */ /* 0x000fe40003f84070 */
[----:B------:R-:W-:Y:S02]  /*4e80*/  FSEL R46, R46, -INF , !P2 ;  /* 0xff8000002e2e7808 */ /* 0x000fe40005000000 */
[----:B------:R-:W-:Y:S01]  /*4e90*/  ISETP.GT.U32.AND P2, PT, R11, R103, PT ;  /* 0x000000670b00720c */ /* 0x000fe20003f44070 */
[----:B------:R-:W-:Y:S01]  /*4ea0*/  FMUL R11, R59, UR10 ;  /* 0x0000000a3b0b7c20 */ /* 0x000fe20008400000 */
[----:B------:R-:W-:Y:S01]  /*4eb0*/  ISETP.GT.U32.AND.EX P4, PT, R6, RZ, PT, P4 ;  /* 0x000000ff0600720c */ /* 0x000fe20003f84140 */
[----:B--2---:R-:W-:-:S02]  /*4ec0*/  IMAD.WIDE R58, R22, 0x2, R26 ;  /* 0x00000002163a7825 */ /* 0x004fc400078e021a */
[----:B------:R-:W2:Y:S01]  /*4ed0*/  LDL.64 R26, [R1+0x1e0] ;  /* 0x0001e000011a7983 */ /* 0x000ea20000100a00 */
[----:B------:R-:W-:Y:S02]  /*4ee0*/  FSEL R50, R57, -INF , !P4 ;  /* 0xff80000039327808 */ /* 0x000fe40006000000 */
[-C--:B------:R-:W-:Y:S02]  /*4ef0*/  ISETP.GT.U32.AND P4, PT, R12, R103.reuse, PT ;  /* 0x000000670c00720c */ /* 0x080fe40003f84070 */
[----:B------:R-:W-:Y:S02]  /*4f00*/  ISETP.GT.U32.AND P6, PT, R3, R103, PT ;  /* 0x000000670300720c */ /* 0x000fe40003fc4070 */
[C---:B------:R-:W-:Y:S02]  /*4f10*/  ISETP.GT.U32.AND.EX P2, PT, R6.reuse, RZ, PT, P2 ;  /* 0x000000ff0600720c */ /* 0x040fe40003f44120 */
[----:B------:R-:W-:Y:S02]  /*4f20*/  ISETP.GT.U32.AND.EX P4, PT, R6, RZ, PT, P4 ;  /* 0x000000ff0600720c */ /* 0x000fe40003f84140 */
[----:B------:R-:W-:-:S02]  /*4f30*/  LOP3.LUT R12, R2, 0x48, RZ, 0xfc, !PT ;  /* 0x00000048020c7812 */ /* 0x000fc400078efcff */
[----:B------:R-:W-:Y:S02]  /*4f40*/  ISETP.GT.U32.AND.EX P6, PT, R6, RZ, PT, P6 ;  /* 0x000000ff0600720c */ /* 0x000fe40003fc4160 */
[----:B------:R-:W-:Y:S02]  /*4f50*/  FSEL R13, R13, -INF , !P2 ;  /* 0xff8000000d0d7808 */ /* 0x000fe40005000000 */
[----:B------:R-:W-:Y:S02]  /*4f60*/  FSEL R11, R11, -INF , !P4 ;  /* 0xff8000000b0b7808 */ /* 0x000fe40006000000 */
[C---:B------:R-:W-:Y:S02]  /*4f70*/  ISETP.GT.U32.AND P2, PT, R12.reuse, R103, PT ;  /* 0x000000670c00720c */ /* 0x040fe40003f44070 */
[----:B------:R-:W-:Y:S02]  /*4f80*/  ISETP.GT.U32.AND P4, PT, R12, R0, PT ;  /* 0x000000000c00720c */ /* 0x000fe40003f84070 */
[----:B------:R-:W-:-:S02]  /*4f90*/  SEL R12, RZ, 0x1, !P6 ;  /* 0x00000001ff0c7807 */ /* 0x000fc40007000000 */
[----:B------:R-:W-:Y:S02]  /*4fa0*/  ISETP.GT.U32.AND.EX P0, PT, R6, RZ, PT, P0 ;  /* 0x000000ff0600720c */ /* 0x000fe40003f04100 */
[----:B------:R-:W-:Y:S01]  /*4fb0*/  LOP3.LUT R17, R2, 0x50, RZ, 0xfc, !PT ;  /* 0x0000005002117812 */ /* 0x000fe200078efcff */
[----:B------:R-:W-:Y:S01]  /*4fc0*/  IMAD.IADD R102, R12, 0x1, R102 ;  /* 0x000000010c667824 */ /* 0x000fe200078e0266 */
[----:B------:R-:W-:Y:S02]  /*4fd0*/  FSEL R12, R63, -INF , !P0 ;  /* 0xff8000003f0c7808 */ /* 0x000fe40004000000 */
[----:B------:R-:W-:Y:S02]  /*4fe0*/  ISETP.GT.U32.AND P0, PT, R17, R0, PT ;  /* 0x000000001100720c */ /* 0x000fe40003f04070 */
[C---:B------:R-:W-:Y:S02]  /*4ff0*/  ISETP.GT.U32.AND.EX P5, PT, R6.reuse, RZ, PT, P5 ;  /* 0x000000ff0600720c */ /* 0x040fe40003fa4150 */
[----:B------:R-:W-:-:S02]  /*5000*/  ISETP.GT.U32.AND.EX P0, PT, R6, RZ, PT, P0 ;  /* 0x000000ff0600720c */ /* 0x000fc40003f04100 */
[----:B------:R-:W-:Y:S02]  /*5010*/  LOP3.LUT R16, R2, 0x51, RZ, 0xfc, !PT ;  /* 0x0000005102107812 */ /* 0x000fe400078efcff */
[----:B------:R-:W-:Y:S02]  /*5020*/  ISETP.GT.U32.AND.EX P2, PT, R6, RZ, PT, P2 ;  /* 0x000000ff0600720c */ /* 0x000fe40003f44120 */
[----:B------:R-:W-:Y:S02]  /*5030*/  LOP3.LUT R102, R102, 0x3, RZ, 0xc0, !PT ;  /* 0x0000000366667812 */ /* 0x000fe400078ec0ff */
[----:B------:R-:W-:Y:S02]  /*5040*/  FSEL R49, R49, -INF , !P5 ;  /* 0xff80000031317808 */ /* 0x000fe40006800000 */
[----:B------:R-:W-:Y:S02]  /*5050*/  FSEL R44, R44, -INF , !P0 ;  /* 0xff8000002c2c7808 */ /* 0x000fe40004000000 */
[----:B------:R-:W-:-:S02]  /*5060*/  ISETP.GT.U32.AND P5, PT, R16, R103, PT ;  /* 0x000000671000720c */ /* 0x000fc40003fa4070 */
[----:B------:R-:W-:Y:S02]  /*5070*/  FSEL R14, R14, -INF , !P2 ;  /* 0xff8000000e0e7808 */ /* 0x000fe40005000000 */
[----:B------:R-:W-:Y:S02]  /*5080*/  ISETP.GT.U32.AND P0, PT, R16, R0, PT ;  /* 0x000000001000720c */ /* 0x000fe40003f04070 */
[----:B------:R-:W-:Y:S02]  /*5090*/  LOP3.LUT R2, R95, 0x3, RZ, 0xc0, !PT ;  /* 0x000000035f027812 */ /* 0x000fe400078ec0ff */
[----:B------:R-:W-:Y:S01]  /*50a0*/  ISETP.GT.U32.AND P2, PT, R17, R103, PT ;  /* 0x000000671100720c */ /* 0x000fe20003f44070 */
[----:B------:R-:W-:Y:S01]  /*50b0*/  IMAD.IADD R17, R108, 0x1, R109 ;  /* 0x000000016c117824 */ /* 0x000fe200078e026d */
[----:B------:R-:W-:Y:S02]  /*50c0*/  IADD3 R22, R102, R110, R111 ;  /* 0x0000006e66167210 */ /* 0x000fe40007ffe06f */
[----:B------:R-:W-:-:S02]  /*50d0*/  IADD3 R16, R19, R18, R21 ;  /* 0x0000001213107210 */ /* 0x000fc40007ffe015 */
[----:B------:R-:W-:Y:S02]  /*50e0*/  IADD3 R2, R2, R104, R99 ;  /* 0x0000006802027210 */ /* 0x000fe40007ffe063 */
[----:B------:R-:W-:Y:S01]  /*50f0*/  LOP3.LUT R22, R22, 0xf, RZ, 0xc0, !PT ;  /* 0x0000000f16167812 */ /* 0x000fe200078ec0ff */
[----:B------:R-:W-:Y:S01]  /*5100*/  IMAD.SHL.U32 R16, R16, 0x100, RZ ;  /* 0x0000010010107824 */ /* 0x000fe200078e00ff */
[----:B------:R-:W-:-:S03]  /*5110*/  LOP3.LUT R17, R17, 0x3, RZ, 0xc0, !PT ;  /* 0x0000000311117812 */ /* 0x000fc600078ec0ff */
[----:B------:R-:W-:Y:S01]  /*5120*/  IMAD R2, R2, 0x10, R22 ;  /* 0x0000001002027824 */ /* 0x000fe200078e0216 */
[----:B------:R-:W-:Y:S02]  /*5130*/  IADD3 R17, R17, R113, R112 ;  /* 0x0000007111117210 */ /* 0x000fe40007ffe070 */
[----:B------:R-:W-:Y:S02]  /*5140*/  LOP3.LUT R16, R16, 0xf00, RZ, 0xe2, !PT ;  /* 0x00000f0010107812 */ /* 0x000fe400078ee2ff */
[----:B------:R-:W-:-:S03]  /*5150*/  LOP3.LUT R2, R2, 0xff, RZ, 0xc0, !PT ;  /* 0x000000ff02027812 */ /* 0x000fc600078ec0ff */
[----:B------:R-:W-:Y:S01]  /*5160*/  IMAD R17, R17, 0x1000, R16 ;  /* 0x0000100011117824 */ /* 0x000fe200078e0210 */
[----:B------:R-:W-:Y:S01]  /*5170*/  ISETP.GT.U32.AND.EX P0, PT, R6, RZ, PT, P0 ;  /* 0x000000ff0600720c */ /* 0x000fe20003f04100 */
[----:B------:R0:W-:Y:S02]  /*5180*/  STL [R1+0x338], R0 ;  /* 0x0003380001007387 */ /* 0x0001e40000100800 */
[----:B------:R-:W-:Y:S02]  /*5190*/  IMAD.IADD R2, R17, 0x1, R2 ;  /* 0x0000000111027824 */ /* 0x000fe400078e0202 */
[----:B------:R-:W2:Y:S01]  /*51a0*/  LDL.64 R62, [R1+0x1d0] ;  /* 0x0001d000013e7983 */ /* 0x000ea20000100a00 */
[----:B------:R-:W-:Y:S02]  /*51b0*/  FSEL R48, R48, -INF , !P0 ;  /* 0xff80000030307808 */ /* 0x000fe40004000000 */
[----:B------:R-:W-:Y:S01]  /*51c0*/  ISETP.GT.U32.AND P0, PT, R25, R0, PT ;  /* 0x000000001900720c */ /* 0x000fe20003f04070 */
[----:B------:R-:W2:Y:S01]  /*51d0*/  LDL.64 R108, [R1+0x1d8] ;  /* 0x0001d800016c7983 */ /* 0x000ea20000100a00 */
[----:B------:R-:W-:-:S02]  /*51e0*/  LOP3.LUT R2, R2, 0xffff, RZ, 0xc0, !PT ;  /* 0x0000ffff02027812 */ /* 0x000fc400078ec0ff */
[C---:B------:R-:W-:Y:S01]  /*51f0*/  ISETP.GT.U32.AND.EX P4, PT, R6.reuse, RZ, PT, P4 ;  /* 0x000000ff0600720c */ /* 0x040fe20003f84140 */
[----:B------:R-:W2:Y:S01]  /*5200*/  LDL.64 R100, [R1+0x1c0] ;  /* 0x0001c00001647983 */ /* 0x000ea20000100a00 */
[----:B------:R-:W-:Y:S02]  /*5210*/  ISETP.GT.U32.AND.EX P0, PT, R6, RZ, PT, P0 ;  /* 0x000000ff0600720c */ /* 0x000fe40003f04100 */
[----:B------:R-:W-:Y:S01]  /*5220*/  SHF.R.U32.HI R18, RZ, 0xd, R2 ;  /* 0x0000000dff127819 */ /* 0x000fe20000011602 */
[----:B------:R-:W2:Y:S01]  /*5230*/  LDL.64 R96, [R1+0x1b0] ;  /* 0x0001b00001607983 */ /* 0x000ea20000100a00 */
[----:B------:R-:W-:Y:S02]  /*5240*/  FSEL R45, R45, -INF , !P4 ;  /* 0xff8000002d2d7808 */ /* 0x000fe40006000000 */
[----:B------:R-:W-:Y:S01]  /*5250*/  ISETP.GT.U32.AND P4, PT, R25, R103, PT ;  /* 0x000000671900720c */ /* 0x000fe20003f84070 */
[----:B------:R-:W2:Y:S01]  /*5260*/  LDL.64 R98, [R1+0x1b8] ;  /* 0x0001b80001627983 */ /* 0x000ea20000100a00 */
[----:B------:R-:W-:-:S02]  /*5270*/  FSEL R41, R41, -INF , !P0 ;  /* 0xff80000029297808 */ /* 0x000fc40004000000 */
[----:B------:R-:W-:Y:S01]  /*5280*/  LOP3.LUT P0, RZ, R18, 0x1, RZ, 0xc0, !PT ;  /* 0x0000000112ff7812 */ /* 0x000fe2000780c0ff */
[----:B0-----:R-:W2:Y:S01]  /*5290*/  LDG.E.U16 R0, desc[UR46][R58.64] ;  /* 0x0000002e3a007981 */ /* 0x001ea2000c1e1500 */
[----:B------:R-:W-:Y:S01]  /*52a0*/  FMUL R18, R70, UR10 ;  /* 0x0000000a46127c20 */ /* 0x000fe20008400000 */
[----:B------:R-:W-:Y:S02]  /*52b0*/  ISETP.GT.U32.AND.EX P4, PT, R6, RZ, PT, P4 ;  /* 0x000000ff0600720c */ /* 0x000fe40003f84140 */
[----:B------:R-:W2:Y:S01]  /*52c0*/  LDL.64 R102, [R1+0x1c8] ;  /* 0x0001c80001667983 */ /* 0x000ea20000100a00 */
[----:B------:R-:W-:Y:S01]  /*52d0*/  FMUL R16, R66, UR10 ;  /* 0x0000000a42107c20 */ /* 0x000fe20008400000 */
[C---:B------:R-:W-:Y:S01]  /*52e0*/  ISETP.GT.U32.AND.EX P2, PT, R6.reuse, RZ, PT, P2 ;  /* 0x000000ff0600720c */ /* 0x040fe20003f44120 */
[----:B------:R-:W-:Y:S01]  /*52f0*/  FMUL R22, R75, UR10 ;  /* 0x0000000a4b167c20 */ /* 0x000fe20008400000 */
[----:B------:R-:W-:Y:S01]  /*5300*/  SHF.R.U32.HI R19, RZ, 0xb, R2 ;  /* 0x0000000bff137819 */ /* 0x000fe20000011602 */
[----:B------:R-:W2:Y:S01]  /*5310*/  LDL.64 R58, [R1+0x1a0] ;  /* 0x0001a000013a7983 */ /* 0x000ea20000100a00 */
[----:B------:R-:W-:-:S02]  /*5320*/  ISETP.GT.U32.AND.EX P3, PT, R6, RZ, PT, P3 ;  /* 0x000000ff0600720c */ /* 0x000fc40003f64130 */
[----:B------:R-:W-:Y:S02]  /*5330*/  SHF.R.U32.HI R17, RZ, 0xf, R2 ;  /* 0x0000000fff117819 */ /* 0x000fe40000011602 */
[----:B------:R-:W-:Y:S02]  /*5340*/  ISETP.GT.U32.AND.EX P5, PT, R6, RZ, PT, P5 ;  /* 0x000000ff0600720c */ /* 0x000fe40003fa4150 */
[----:B------:R-:W-:Y:S02]  /*5350*/  FSEL R18, R18, -INF , !P4 ;  /* 0xff80000012127808 */ /* 0x000fe40006000000 */
[----:B------:R-:W-:Y:S02]  /*5360*/  FSEL R16, R16, -INF , !P2 ;  /* 0xff80000010107808 */ /* 0x000fe40005000000 */
[----:B------:R-:W-:Y:S02]  /*5370*/  LOP3.LUT P4, RZ, R19, 0x1, RZ, 0xc0, !PT ;  /* 0x0000000113ff7812 */ /* 0x000fe4000788c0ff */
[----:B------:R-:W-:-:S02]  /*5380*/  LOP3.LUT P2, RZ, R17, 0x1, RZ, 0xc0, !PT ;  /* 0x0000000111ff7812 */ /* 0x000fc4000784c0ff */
[----:B------:R-:W-:Y:S01]  /*5390*/  FSEL R19, R71, -INF , !P3 ;  /* 0xff80000047137808 */ /* 0x000fe20005800000 */
[----:B------:R-:W-:Y:S01]  /*53a0*/  FMUL R57, R69, UR10 ;  /* 0x0000000a45397c20 */ /* 0x000fe20008400000 */
[----:B------:R-:W-:Y:S01]  /*53b0*/  FSEL R17, R67, -INF , !P5 ;  /* 0xff80000043117808 */ /* 0x000fe20006800000 */
[----:B------:R-:W2:Y:S04]  /*53c0*/  LDL.64 R70, [R1+0x198] ;  /* 0x0001980001467983 */ /* 0x000ea80000100a00 */
[----:B------:R-:W2:Y:S04]  /*53d0*/  LDL.64 R66, [R1+0x180] ;  /* 0x0001800001427983 */ /* 0x000ea80000100a00 */
[----:B------:R-:W2:Y:S01]  /*53e0*/  LDL.64 R68, [R1+0x188] ;  /* 0x0001880001447983 */ /* 0x000ea20000100a00 */
[----:B---3--:R-:W-:-:S04]  /*53f0*/  IMAD.WIDE R42, R42, 0x2, R28 ;  /* 0x000000022a2a7825 */ /* 0x008fc800078e021c */
[----:B------:R-:W-:Y:S02]  /*5400*/  FMUL R29, R74, UR10 ;  /* 0x0000000a4a1d7c20 */ /* 0x000fe40008400000 */
[----:B------:R-:W3:Y:S01]  /*5410*/  LDL.64 R74, [R1+0x1a8] ;  /* 0x0001a800014a7983 */ /* 0x000ee20000100a00 */
[----:B------:R-:W-:Y:S02]  /*5420*/  MOV R20, UR6 ;  /* 0x0000000600147c02 */ /* 0x000fe40008000f00 */
[----:B------:R-:W-:Y:S02]  /*5430*/  ISETP.GT.U32.AND.EX P1, PT, R6, RZ, PT, P1 ;  /* 0x000000ff0600720c */ /* 0x000fe40003f24110 */
[----:B------:R-:W-:Y:S01]  /*5440*/  SHF.R.U32.HI R6, RZ, 0xe, R2 ;  /* 0x0000000eff067819 */ /* 0x000fe20000011602 */
[----:B------:R-:W-:-:S03]  /*5450*/  FMUL R47, R72, UR10 ;  /* 0x0000000a482f7c20 */ /* 0x000fc60008400000 */
[----:B------:R-:W-:Y:S02]  /*5460*/  LOP3.LUT P5, RZ, R6, 0x1, RZ, 0xc0, !PT ;  /* 0x0000000106ff7812 */ /* 0x000fe400078ac0ff */
[--C-:B------:R-:W-:Y:S02]  /*5470*/  SHF.R.U32.HI R6, RZ, 0xc, R2.reuse ;  /* 0x0000000cff067819 */ /* 0x100fe40000011602 */
[----:B------:R-:W-:Y:S02]  /*5480*/  FSEL R47, R47, -INF , !P2 ;  /* 0xff8000002f2f7808 */ /* 0x000fe40005000000 */
[----:B------:R-:W-:Y:S02]  /*5490*/  FSEL R57, R57, -INF , !P1 ;  /* 0xff80000039397808 */ /* 0x000fe40004800000 */
[----:B------:R-:W-:Y:S02]  /*54a0*/  LOP3.LUT P1, RZ, R6, 0x1, RZ, 0xc0, !PT ;  /* 0x0000000106ff7812 */ /* 0x000fe4000782c0ff */
[----:B------:R-:W-:-:S04]  /*54b0*/  SHF.R.U32.HI R6, RZ, 0xa, R2 ;  /* 0x0000000aff067819 */ /* 0x000fc80000011602 */
[----:B------:R-:W-:Y:S02]  /*54c0*/  LOP3.LUT P3, RZ, R6, 0x1, RZ, 0xc0, !PT ;  /* 0x0000000106ff7812 */ /* 0x000fe4000786c0ff */
[----:B------:R-:W-:Y:S02]  /*54d0*/  SHF.R.U32.HI R6, RZ, 0x8, R2 ;  /* 0x00000008ff067819 */ /* 0x000fe40000011602 */
[----:B------:R-:W-:Y:S01]  /*54e0*/  FSEL R29, R29, -INF , !P0 ;  /* 0xff8000001d1d7808 */ /* 0x000fe20004000000 */
[----:B----4-:R-:W-:Y:S01]  /*54f0*/  IMAD.WIDE R54, R23, 0x2, R36 ;  /* 0x0000000217367825 */ /* 0x010fe200078e0224 */
[----:B------:R-:W-:-:S03]  /*5500*/  LOP3.LUT P0, RZ, R6, 0x1, RZ, 0xc0, !PT ;  /* 0x0000000106ff7812 */ /* 0x000fc6000780c0ff */
[----:B------:R-:W-:Y:S01]  /*5510*/  IMAD.U32 R36, RZ, RZ, UR6 ;  /* 0x00000006ff247e24 */ /* 0x000fe2000f8e00ff */
[----:B------:R-:W-:Y:S02]  /*5520*/  SHF.R.U32.HI R6, RZ, 0x7, R2 ;  /* 0x00000007ff067819 */ /* 0x000fe40000011602 */
[----:B------:R-:W-:Y:S01]  /*5530*/  FSEL R22, R22, -INF , !P1 ;  /* 0xff80000016167808 */ /* 0x000fe20004800000 */
[----:B------:R-:W-:Y:S01]  /*5540*/  IMAD.WIDE R52, R20, 0x2, R32 ;  /* 0x0000000214347825 */ /* 0x000fe200078e0220 */
[----:B------:R-:W-:-:S04]  /*5550*/  SHF.R.U32.HI R20, RZ, 0x9, R2 ;  /* 0x00000009ff147819 */ /* 0x000fc80000011602 */
[----:B------:R-:W-:Y:S02]  /*5560*/  LOP3.LUT P2, RZ, R20, 0x1, RZ, 0xc0, !PT ;  /* 0x0000000114ff7812 */ /* 0x000fe4000784c0ff */
[----:B------:R-:W-:-:S04]  /*5570*/  FMNMX R20, R107, R94, !PT ;  /* 0x0000005e6b147209 */ /* 0x000fc80007800000 */
[----:B------:R-:W-:-:S04]  /*5580*/  FMNMX R20, R93, R20, !PT ;  /* 0x000000145d147209 */ /* 0x000fc80007800000 */
[----:B------:R-:W-:-:S04]  /*5590*/  FMNMX R20, R92, R20, !PT ;  /* 0x000000145c147209 */ /* 0x000fc80007800000 */
[----:B------:R-:W-:Y:S02]  /*55a0*/  FMNMX R20, R91, R20, !PT ;  /* 0x000000145b147209 */ /* 0x000fe40007800000 */
[----:B------:R-:W-:Y:S02]  /*55b0*/  LOP3.LUT P1, RZ, R6, 0x1, RZ, 0xc0, !PT ;  /* 0x0000000106ff7812 */ /* 0x000fe4000782c0ff */
[----:B------:R-:W-:Y:S02]  /*55c0*/  SHF.R.U32.HI R6, RZ, 0x5, R2 ;  /* 0x00000005ff067819 */ /* 0x000fe40000011602 */
[----:B------:R-:W-:Y:S01]  /*55d0*/  FMNMX R20, R90, R20, !PT ;  /* 0x000000145a147209 */ /* 0x000fe20007800000 */
[----:B------:R-:W-:-:S04]  /*55e0*/  IMAD.WIDE R34, R24, 0x2, R34 ;  /* 0x0000000218227825 */ /* 0x000fc800078e0222 */
[----:B------:R-:W-:Y:S01]  /*55f0*/  FMUL R23, R79, UR10 ;  /* 0x0000000a4f177c20 */ /* 0x000fe20008400000 */
[----:B------:R-:W-:Y:S02]  /*5600*/  FMNMX R24, R89, R20, !PT ;  /* 0x0000001459187209 */ /* 0x000fe40007800000 */
[----:B------:R-:W-:Y:S01]  /*5610*/  SHF.R.U32.HI R21, RZ, 0x1, R2 ;  /* 0x00000001ff157819 */ /* 0x000fe20000011602 */
[----:B------:R-:W-:Y:S01]  /*5620*/  FMUL R28, R86, UR10 ;  /* 0x0000000a561c7c20 */ /* 0x000fe20008400000 */
[----:B------:R-:W-:Y:S01]  /*5630*/  FSEL R23, R23, -INF , !P0 ;  /* 0xff80000017177808 */ /* 0x000fe20004000000 */
[----:B--2---:R-:W-:-:S04]  /*5640*/  IMAD.WIDE R36, R36, 0x2, R26 ;  /* 0x0000000224247825 */ /* 0x004fc800078e021a */
[----:B------:R-:W-:Y:S01]  /*5650*/  FMUL R27, R78, UR10 ;  /* 0x0000000a4e1b7c20 */ /* 0x000fe20008400000 */
[----:B------:R-:W-:Y:S01]  /*5660*/  FMUL R26, R82, UR10 ;  /* 0x0000000a521a7c20 */ /* 0x000fe20008400000 */
[----:B------:R-:W-:Y:S01]  /*5670*/  FMNMX R24, R88, R24, !PT ;  /* 0x0000001858187209 */ /* 0x000fe20007800000 */
[----:B------:R-:W-:Y:S01]  /*5680*/  IMAD.U32 R32, RZ, RZ, UR6 ;  /* 0x00000006ff207e24 */ /* 0x000fe2000f8e00ff */
[----:B------:R0:W2:Y:S01]  /*5690*/  LDG.E.U16 R114, desc[UR46][R36.64] ;  /* 0x0000002e24727981 */ /* 0x0000a2000c1e1500 */
[----:B------:R-:W-:Y:S02]  /*56a0*/  FSEL R27, R27, -INF , !P2 ;  /* 0xff8000001b1b7808 */ /* 0x000fe40005000000 */
[----:B------:R-:W-:Y:S01]  /*56b0*/  LOP3.LUT P2, RZ, R6, 0x1, RZ, 0xc0, !PT ;  /* 0x0000000106ff7812 */ /* 0x000fe2000784c0ff */
[----:B------:R1:W4:Y:S01]  /*56c0*/  LDG.E.U16 R3, desc[UR46][R34.64] ;  /* 0x0000002e22037981 */ /* 0x000322000c1e1500 */
[----:B------:R-:W-:-:S04]  /*56d0*/  SHF.R.U32.HI R6, RZ, 0x4, R2 ;  /* 0x00000004ff067819 */ /* 0x000fc80000011602 */
[----:B------:R-:W-:Y:S02]  /*56e0*/  LOP3.LUT P0, RZ, R6, 0x1, RZ, 0xc0, !PT ;  /* 0x0000000106ff7812 */ /* 0x000fe4000780c0ff */
[----:B------:R-:W-:Y:S02]  /*56f0*/  SHF.R.U32.HI R6, RZ, 0x6, R2 ;  /* 0x00000006ff067819 */ /* 0x000fe40000011602 */
[----:B------:R-:W-:Y:S02]  /*5700*/  FMNMX R24, R40, R24, !PT ;  /* 0x0000001828187209 */ /* 0x000fe40007800000 */
[----:B------:R-:W-:Y:S02]  /*5710*/  FSEL R26, R26, -INF , !P2 ;  /* 0xff8000001a1a7808 */ /* 0x000fe40005000000 */
[----:B------:R-:W-:Y:S02]  /*5720*/  FSEL R20, R83, -INF , !P0 ;  /* 0xff80000053147808 */ /* 0x000fe40004000000 */
[----:B------:R-:W-:-:S02]  /*5730*/  LOP3.LUT P2, RZ, R6, 0x1, RZ, 0xc0, !PT ;  /* 0x0000000106ff7812 */ /* 0x000fc4000784c0ff */
[----:B------:R-:W-:Y:S02]  /*5740*/  LOP3.LUT P0, RZ, R21, 0x1, RZ, 0xc0, !PT ;  /* 0x0000000115ff7812 */ /* 0x000fe4000780c0ff */
[----:B------:R-:W-:Y:S02]  /*5750*/  SHF.R.U32.HI R6, RZ, 0x3, R2 ;  /* 0x00000003ff067819 */ /* 0x000fe40000011602 */
[----:B------:R-:W-:Y:S02]  /*5760*/  FMNMX R24, R39, R24, !PT ;  /* 0x0000001827187209 */ /* 0x000fe40007800000 */
[----:B------:R-:W-:Y:S02]  /*5770*/  FSEL R28, R28, -INF , !P0 ;  /* 0xff8000001c1c7808 */ /* 0x000fe40004000000 */
[----:B------:R-:W-:Y:S02]  /*5780*/  LOP3.LUT P0, RZ, R6, 0x1, RZ, 0xc0, !PT ;  /* 0x0000000106ff7812 */ /* 0x000fe4000780c0ff */
[----:B------:R-:W-:-:S04]  /*5790*/  FMNMX R6, R38, R24, !PT ;  /* 0x0000001826067209 */ /* 0x000fc80007800000 */
[----:B------:R-:W-:-:S04]  /*57a0*/  FMNMX R6, R15, R6, !PT ;  /* 0x000000060f067209 */ /* 0x000fc80007800000 */
[----:B------:R-:W-:-:S04]  /*57b0*/  FMNMX R6, R7, R6, !PT ;  /* 0x0000000607067209 */ /* 0x000fc80007800000 */
[----:B------:R-:W-:-:S04]  /*57c0*/  FMNMX R6, R8, R6, !PT ;  /* 0x0000000608067209 */ /* 0x000fc80007800000 */
[----:B------:R-:W-:Y:S01]  /*57d0*/  FMNMX R6, R9, R6, !PT ;  /* 0x0000000609067209 */ /* 0x000fe20007800000 */
[----:B------:R-:W-:Y:S01]  /*57e0*/  FMUL R21, R87, UR10 ;  /* 0x0000000a57157c20 */ /* 0x000fe20008400000 */
[----:B------:R-:W-:Y:S02]  /*57f0*/  SHF.R.U32.HI R2, RZ, 0x2, R2 ;  /* 0x00000002ff027819 */ /* 0x000fe40000011602 */
[----:B------:R-:W-:Y:S02]  /*5800*/  FMNMX R6, R10, R6, !PT ;  /* 0x000000060a067209 */ /* 0x000fe40007800000 */
[----:B------:R-:W-:Y:S01]  /*5810*/  MOV R24, UR6 ;  /* 0x0000000600187c02 */ /* 0x000fe20008000f00 */
[----:B------:R-:W-:Y:S01]  /*5820*/  IMAD.WIDE R32, R32, 0x2, R30 ;  /* 0x0000000220207825 */ /* 0x000fe200078e021e */
[----:B0-----:R-:W-:Y:S02]  /*5830*/  FMNMX R36, R13, R6, !PT ;  /* 0x000000060d247209 */ /* 0x001fe40007800000 */
[----:B------:R-:W-:Y:S01]  /*5840*/  FSEL R21, R21, -INF , !P6 ;  /* 0xff80000015157808 */ /* 0x000fe20007000000 */
[----:B------:R-:W-:Y:S01]  /*5850*/  IMAD.U32 R30, RZ, RZ, UR6 ;  /* 0x00000006ff1e7e24 */ /* 0x000fe2000f8e00ff */
[----:B------:R-:W-:Y:S01]  /*5860*/  LOP3.LUT P6, RZ, R2, 0x1, RZ, 0xc0, !PT ;  /* 0x0000000102ff7812 */ /* 0x000fe200078cc0ff */
[----:B------:R-:W-:Y:S01]  /*5870*/  IMAD.U32 R2, RZ, RZ, UR6 ;  /* 0x00000006ff027e24 */ /* 0x000fe2000f8e00ff */
[----:B------:R-:W-:Y:S01]  /*5880*/  FMNMX R36, R11, R36, !PT ;  /* 0x000000240b247209 */ /* 0x000fe20007800000 */
[----:B------:R0:W4:Y:S01]  /*5890*/  LDG.E.U16 R115, desc[UR46][R32.64] ;  /* 0x0000002e20737981 */ /* 0x000122000c1e1500 */
[----:B------:R-:W-:-:S02]  /*58a0*/  IMAD.U32 R6, RZ, RZ, UR6 ;  /* 0x00000006ff067e24 */ /* 0x000fc4000f8e00ff */
[----:B------:R-:W-:Y:S01]  /*58b0*/  FMNMX R36, R14, R36, !PT ;  /* 0x000000240e247209 */ /* 0x000fe20007800000 */
[----:B-1----:R-:W-:Y:S02]  /*58c0*/  IMAD.U32 R34, RZ, RZ, UR6 ;  /* 0x00000006ff227e24 */ /* 0x002fe4000f8e00ff */
[----:B------:R-:W-:Y:S02]  /*58d0*/  IMAD.WIDE R24, R24, 0x2, R62 ;  /* 0x0000000218187825 */ /* 0x000fe400078e023e */
[----:B------:R-:W2:Y:S02]  /*58e0*/  LDG.E.U16 R63, desc[UR46][R54.64] ;  /* 0x0000002e363f7981 */ /* 0x000ea4000c1e1500 */
[----:B------:R-:W-:-:S04]  /*58f0*/  IMAD.WIDE R30, R30, 0x2, R108 ;  /* 0x000000021e1e7825 */ /* 0x000fc800078e026c */
[----:B0-----:R-:W-:Y:S01]  /*5900*/  IMAD.WIDE R32, R2, 0x2, R100 ;  /* 0x0000000202207825 */ /* 0x001fe200078e0264 */
[----:B------:R0:W4:Y:S04]  /*5910*/  LDG.E.U16 R113, desc[UR46][R24.64] ;  /* 0x0000002e18717981 */ /* 0x000128000c1e1500 */
[----:B------:R-:W2:Y:S01]  /*5920*/  LDL.64 R54, [R1+0x190] ;  /* 0x0001900001367983 */ /* 0x000ea20000100a00 */
[----:B------:R-:W-:Y:S01]  /*5930*/  IMAD.U32 R2, RZ, RZ, UR6 ;  /* 0x00000006ff027e24 */ /* 0x000fe2000f8e00ff */
[----:B------:R-:W-:Y:S02]  /*5940*/  FMNMX R36, R12, R36, !PT ;  /* 0x000000240c247209 */ /* 0x000fe40007800000 */
[----:B------:R1:W4:Y:S01]  /*5950*/  LDG.E.U16 R106, desc[UR46][R30.64] ;  /* 0x0000002e1e6a7981 */ /* 0x000322000c1e1500 */
[----:B0-----:R-:W-:-:S03]  /*5960*/  IMAD.WIDE R24, R2, 0x2, R96 ;  /* 0x0000000202187825 */ /* 0x001fc600078e0260 */
[----:B------:R0:W-:Y:S01]  /*5970*/  STL [R1+0x110], R0 ;  /* 0x0001100001007387 */ /* 0x0001e20000100800 */
[----:B------:R-:W-:Y:S01]  /*5980*/  FMNMX R36, R16, R36, !PT ;  /* 0x0000002410247209 */ /* 0x000fe20007800000 */
[----:B------:R-:W-:Y:S02]  /*5990*/  IMAD.U32 R2, RZ, RZ, UR6 ;  /* 0x00000006ff027e24 */ /* 0x000fe4000f8e00ff */
[----:B------:R-:W4:Y:S01]  /*59a0*/  LDG.E.U16 R112, desc[UR46][R32.64] ;  /* 0x0000002e20707981 */ /* 0x000f22000c1e1500 */
[----:B-1----:R-:W-:-:S03]  /*59b0*/  IMAD.WIDE R30, R6, 0x2, R98 ;  /* 0x00000002061e7825 */ /* 0x002fc600078e0262 */
[----:B------:R-:W4:Y:S01]  /*59c0*/  LDG.E.U16 R109, desc[UR46][R52.64] ;  /* 0x0000002e346d7981 */ /* 0x000f22000c1e1500 */
[----:B------:R-:W-:Y:S02]  /*59d0*/  IMAD.U32 R6, RZ, RZ, UR6 ;  /* 0x00000006ff067e24 */ /* 0x000fe4000f8e00ff */
[----:B------:R-:W-:Y:S01]  /*59e0*/  IMAD.WIDE R34, R34, 0x2, R102 ;  /* 0x0000000222227825 */ /* 0x000fe200078e0266 */
[----:B------:R1:W4:Y:S04]  /*59f0*/  LDG.E.U16 R111, desc[UR46][R24.64] ;  /* 0x0000002e186f7981 */ /* 0x000328000c1e1500 */
[----:B------:R-:W4:Y:S04]  /*5a00*/  LDL.64 R32, [R1+0x170] ;  /* 0x0001700001207983 */ /* 0x000f280000100a00 */
[----:B------:R-:W4:Y:S01]  /*5a10*/  LDL.64 R52, [R1+0x178] ;  /* 0x0001780001347983 */ /* 0x000f220000100a00 */
[----:B-1----:R-:W-:-:S03]  /*5a20*/  IMAD.WIDE R24, R6, 0x2, R58 ;  /* 0x0000000206187825 */ /* 0x002fc600078e023a */
[----:B------:R-:W4:Y:S01]  /*5a30*/  LDG.E.U16 R60, desc[UR46][R30.64] ;  /* 0x0000002e1e3c7981 */ /* 0x000f22000c1e1500 */
[----:B------:R-:W-:-:S03]  /*5a40*/  IMAD.U32 R6, RZ, RZ, UR6 ;  /* 0x00000006ff067e24 */ /* 0x000fc6000f8e00ff */
[----:B------:R-:W4:Y:S04]  /*5a50*/  LDG.E.U16 R62, desc[UR46][R42.64] ;  /* 0x0000002e2a3e7981 */ /* 0x000f28000c1e1500 */
[----:B------:R1:W4:Y:S04]  /*5a60*/  LDG.E.U16 R104, desc[UR46][R34.64] ;  /* 0x0000002e22687981 */ /* 0x000328000c1e1500 */
[----:B------:R0:W4:Y:S04]  /*5a70*/  LDG.E.U16 R110, desc[UR46][R24.64] ;  /* 0x0000002e186e7981 */ /* 0x000128000c1e1500 */
[----:B------:R-:W4:Y:S01]  /*5a80*/  LDL.64 R42, [R1+0x168] ;  /* 0x00016800012a7983 */ /* 0x000f220000100a00 */
[----:B-1----:R-:W-:-:S03]  /*5a90*/  IMAD.U32 R34, RZ, RZ, UR6 ;  /* 0x00000006ff227e24 */ /* 0x002fc6000f8e00ff */
[----:B------:R-:W4:Y:S01]  /*5aa0*/  LDL.64 R86, [R1+0x158] ;  /* 0x0001580001567983 */ /* 0x000f220000100a00 */
[----:B0-----:R-:W-:-:S03]  /*5ab0*/  IMAD.WIDE R24, R6, 0x2, R70 ;  /* 0x0000000206187825 */ /* 0x001fc600078e0246 */
[----:B------:R-:W4:Y:S01]  /*5ac0*/  LDL.64 R70, [R1+0x160] ;  /* 0x0001600001467983 */ /* 0x000f220000100a00 */
[----:B------:R-:W-:-:S03]  /*5ad0*/  IMAD.WIDE R34, R34, 0x2, R66 ;  /* 0x0000000222227825 */ /* 0x000fc600078e0242 */
[----:B------:R-:W4:Y:S04]  /*5ae0*/  LDL.64 R66, [R1+0x150] ;  /* 0x0001500001427983 */ /* 0x000f280000100a00 */
[----:B------:R-:W4:Y:S04]  /*5af0*/  LDL.64 R82, [R1+0x140] ;  /* 0x0001400001527983 */ /* 0x000f280000100a00 */
[----:B------:R-:W4:Y:S04]  /*5b00*/  LDL.64 R78, [R1+0x138] ;  /* 0x00013800014e7983 */ /* 0x000f280000100a00 */
[----:B------:R-:W4:Y:S01]  /*5b10*/  LDG.E.U16 R61, desc[UR46][R34.64] ;  /* 0x0000002e223d7981 */ /* 0x000f22000c1e1500 */
[----:B---3--:R-:W-:Y:S01]  /*5b20*/  IMAD.WIDE R30, R2, 0x2, R74 ;  /* 0x00000002021e7825 */ /* 0x008fe200078e024a */
[----:B------:R-:W-:-:S02]  /*5b30*/  FMNMX R2, R17, R36, !PT ;  /* 0x0000002411027209 */ /* 0x000fc40007800000 */
[----:B------:R-:W3:Y:S01]  /*5b40*/  LDL.64 R74, [R1+0x130] ;  /* 0x00013000014a7983 */ /* 0x000ee20000100a00 */
[----:B------:R-:W-:-:S03]  /*5b50*/  MOV R36, UR6 ;  /* 0x0000000600247c02 */ /* 0x000fc60008000f00 */
[----:B------:R0:W3:Y:S02]  /*5b60*/  LDG.E.U16 R59, desc[UR46][R30.64] ;  /* 0x0000002e1e3b7981 */ /* 0x0000e4000c1e1500 */
[----:B------:R-:W-:Y:S02]  /*5b70*/  IMAD.WIDE R36, R36, 0x2, R68 ;  /* 0x0000000224247825 */ /* 0x000fe400078e0244 */
[----:B------:R-:W3:Y:S02]  /*5b80*/  LDL.64 R68, [R1+0x148] ;  /* 0x0001480001447983 */ /* 0x000ee40000100a00 */
[----:B0-----:R-:W-:-:S04]  /*5b90*/  IMAD.U32 R30, RZ, RZ, UR6 ;  /* 0x00000006ff1e7e24 */ /* 0x001fc8000f8e00ff */
[----:B--2---:R-:W-:Y:S02]  /*5ba0*/  IMAD.WIDE R30, R30, 0x2, R54 ;  /* 0x000000021e1e7825 */ /* 0x004fe400078e0236 */
[----:B------:R0:W2:Y:S04]  /*5bb0*/  LDG.E.U16 R54, desc[UR46][R24.64] ;  /* 0x0000002e18367981 */ /* 0x0000a8000c1e1500 */
[----:B------:R1:W2:Y:S01]  /*5bc0*/  LDG.E.U16 R108, desc[UR46][R30.64] ;  /* 0x0000002e1e6c7981 */ /* 0x0002a2000c1e1500 */
[----:B0-----:R-:W-:Y:S02]  /*5bd0*/  IMAD.U32 R24, RZ, RZ, UR6 ;  /* 0x00000006ff187e24 */ /* 0x001fe4000f8e00ff */
[----:B-1----:R-:W-:-:S04]  /*5be0*/  IMAD.U32 R30, RZ, RZ, UR6 ;  /* 0x00000006ff1e7e24 */ /* 0x002fc8000f8e00ff */
[----:B----4-:R-:W-:-:S04]  /*5bf0*/  IMAD.WIDE R30, R30, 0x2, R32 ;  /* 0x000000021e1e7825 */ /* 0x010fc800078e0220 */
[----:B------:R-:W-:Y:S01]  /*5c00*/  IMAD.WIDE R24, R24, 0x2, R52 ;  /* 0x0000000218187825 */ /* 0x000fe200078e0234 */
[----:B------:R0:W4:Y:S03]  /*5c10*/  LDG.E.U16 R55, desc[UR46][R30.64] ;  /* 0x0000002e1e377981 */ /* 0x000126000c1e1500 */
[----:B------:R-:W-:Y:S01]  /*5c20*/  IMAD.U32 R32, RZ, RZ, UR6 ;  /* 0x00000006ff207e24 */ /* 0x000fe2000f8e00ff */
[----:B------:R1:W4:Y:S01]  /*5c30*/  LDG.E.U16 R52, desc[UR46][R36.64] ;  /* 0x0000002e24347981 */ /* 0x000322000c1e1500 */
[----:B0-----:R-:W-:Y:S02]  /*5c40*/  IMAD.U32 R30, RZ, RZ, UR6 ;  /* 0x00000006ff1e7e24 */ /* 0x001fe4000f8e00ff */
[----:B-1----:R-:W-:Y:S02]  /*5c50*/  IMAD.U32 R36, RZ, RZ, UR6 ;  /* 0x00000006ff247e24 */ /* 0x002fe4000f8e00ff */
[----:B------:R-:W-:-:S02]  /*5c60*/  IMAD.WIDE R32, R32, 0x2, R42 ;  /* 0x0000000220207825 */ /* 0x000fc400078e022a */
[----:B------:R0:W4:Y:S01]  /*5c70*/  LDG.E.U16 R43, desc[UR46][R24.64] ;  /* 0x0000002e182b7981 */ /* 0x000122000c1e1500 */
[----:B------:R-:W-:Y:S01]  /*5c80*/  FMNMX R2, R18, R2, !PT ;  /* 0x0000000212027209 */ /* 0x000fe20007800000 */
[----:B------:R-:W-:Y:S02]  /*5c90*/  IMAD.U32 R34, RZ, RZ, UR6 ;  /* 0x00000006ff227e24 */ /* 0x000fe4000f8e00ff */
[----:B------:R1:W2:Y:S01]  /*5ca0*/  LDG.E.U16 R42, desc[UR46][R32.64] ;  /* 0x0000002e202a7981 */ /* 0x0002a2000c1e1500 */
[----:B------:R-:W-:-:S03]  /*5cb0*/  IMAD.WIDE R36, R36, 0x2, R70 ;  /* 0x0000000224247825 */ /* 0x000fc600078e0246 */
[----:B------:R-:W4:Y:S01]  /*5cc0*/  LDL.64 R70, [R1+0x128] ;  /* 0x0001280001467983 */ /* 0x000f220000100a00 */
[----:B0-----:R-:W-:Y:S02]  /*5cd0*/  IMAD.U32 R24, RZ, RZ, UR6 ;  /* 0x00000006ff187e24 */ /* 0x001fe4000f8e00ff */
[----:B---3--:R-:W-:Y:S01]  /*5ce0*/  IMAD.WIDE R30, R30, 0x2, R68 ;  /* 0x000000021e1e7825 */ /* 0x008fe200078e0244 */
[----:B------:R-:W-:Y:S01]  /*5cf0*/  FMNMX R2, R19, R2, !PT ;  /* 0x0000000213027209 */ /* 0x000fe20007800000 */
[----:B------:R-:W3:Y:S02]  /*5d00*/  LDG.E.U16 R53, desc[UR46][R36.64] ;  /* 0x0000002e24357981 */ /* 0x000ee4000c1e1500 */
[----:B------:R-:W-:Y:S02]  /*5d10*/  IMAD.WIDE R24, R24, 0x2, R66 ;  /* 0x0000000218187825 */ /* 0x000fe400078e0242 */
[----:B------:R-:W2:Y:S04]  /*5d20*/  LDL.LU R67, [R1+0x100] ;  /* 0x0001000001437983 */ /* 0x000ea80000300800 */
[----:B------:R-:W3:Y:S04]  /*5d30*/  LDL.64 R68, [R1+0x120] ;  /* 0x0001200001447983 */ /* 0x000ee80000100a00 */
[----:B------:R-:W4:Y:S04]  /*5d40*/  LDL.LU R66, [R1+0x108] ;  /* 0x0001080001427983 */ /* 0x000f280000300800 */
[----:B------:R-:W2:Y:S04]  /*5d50*/  LDL.LU R65, [R1+0x104] ;  /* 0x0001040001417983 */ /* 0x000ea80000300800 */
[----:B------:R-:W3:Y:S01]  /*5d60*/  LDL.LU R0, [R1+0x10c] ;  /* 0x00010c0001007983 */ /* 0x000ee20000300800 */
[----:B------:R-:W-:-:S02]  /*5d70*/  FMNMX R2, R29, R2, !PT ;  /* 0x000000021d027209 */ /* 0x000fc40007800000 */
[----:B-1----:R-:W-:Y:S01]  /*5d80*/  MOV R32, UR6 ;  /* 0x0000000600207c02 */ /* 0x002fe20008000f00 */
[----:B------:R0:W3:Y:S01]  /*5d90*/  LDG.E.U16 R37, desc[UR46][R24.64] ;  /* 0x0000002e18257981 */ /* 0x0000e2000c1e1500 */
[----:B------:R-:W-:-:S04]  /*5da0*/  FMNMX R2, R22, R2, !PT ;  /* 0x0000000216027209 */ /* 0x000fc80007800000 */
[----:B------:R-:W-:-:S04]  /*5db0*/  FMNMX R2, R27, R2, !PT ;  /* 0x000000021b027209 */ /* 0x000fc80007800000 */
[----:B------:R-:W-:-:S04]  /*5dc0*/  FMNMX R2, R23, R2, !PT ;  /* 0x0000000217027209 */ /* 0x000fc80007800000 */
[----:B------:R-:W-:-:S04]  /*5dd0*/  FMNMX R2, R26, R2, !PT ;  /* 0x000000021a027209 */ /* 0x000fc80007800000 */
[----:B------:R-:W-:-:S04]  /*5de0*/  FMNMX R2, R20, R2, !PT ;  /* 0x0000000214027209 */ /* 0x000fc80007800000 */
[----:B------:R-:W-:-:S04]  /*5df0*/  FMNMX R2, R28, R2, !PT ;  /* 0x000000021c027209 */ /* 0x000fc80007800000 */
[----:B------:R-:W-:-:S05]  /*5e00*/  FMNMX R2, R21, R2, !PT ;  /* 0x0000000215027209 */ /* 0x000fca0007800000 */
[----:B------:R-:W1:Y:S02]  /*5e10*/  SHFL.BFLY PT, R6, R2, 0x2, 0x1f ;  /* 0x0c401f0002067f89 */ /* 0x000e6400000e0000 */
[----:B-1----:R-:W-:-:S05]  /*5e20*/  FMNMX R6, R2, R6, !PT ;  /* 0x0000000602067209 */ /* 0x002fca0007800000 */
[----:B------:R-:W1:Y:S02]  /*5e30*/  SHFL.BFLY PT, R2, R6, 0x1, 0x1f ;  /* 0x0c201f0006027f89 */ /* 0x000e6400000e0000 */
[----:B-1----:R-:W-:Y:S01]  /*5e40*/  FMNMX R2, R6, R2, !PT ;  /* 0x0000000206027209 */ /* 0x002fe20007800000 */
[----:B0-----:R-:W-:Y:S02]  /*5e50*/  IMAD.U32 R24, RZ, RZ, UR6 ;  /* 0x00000006ff187e24 */ /* 0x001fe4000f8e00ff */
[----:B------:R-:W-:-:S04]  /*5e60*/  IMAD.WIDE R34, R34, 0x2, R86 ;  /* 0x0000000222227825 */ /* 0x000fc800078e0256 */
[----:B------:R-:W-:Y:S02]  /*5e70*/  IMAD.WIDE R32, R32, 0x2, R82 ;  /* 0x0000000220207825 */ /* 0x000fe400078e0252 */
[----:B------:R-:W3:Y:S02]  /*5e80*/  LDG.E.U16 R35, desc[UR46][R34.64] ;  /* 0x0000002e22237981 */ /* 0x000ee4000c1e1500 */
[----:B------:R-:W-:Y:S02]  /*5e90*/  IMAD.WIDE R24, R24, 0x2, R78 ;  /* 0x0000000218187825 */ /* 0x000fe400078e024e */
[----:B------:R-:W3:Y:S04]  /*5ea0*/  LDG.E.U16 R36, desc[UR46][R32.64] ;  /* 0x0000002e20247981 */ /* 0x000ee8000c1e1500 */
[----:B------:R0:W3:Y:S04]  /*5eb0*/  LDG.E.U16 R34, desc[UR46][R30.64] ;  /* 0x0000002e1e227981 */ /* 0x0000e8000c1e1500 */
[----:B------:R1:W3:Y:S01]  /*5ec0*/  LDG.E.U16 R32, desc[UR46][R24.64] ;  /* 0x0000002e18207981 */ /* 0x0002e2000c1e1500 */
[----:B0-----:R-:W-:-:S02]  /*5ed0*/  IMAD.U32 R30, RZ, RZ, UR6 ;  /* 0x00000006ff1e7e24 */ /* 0x001fc4000f8e00ff */
[----:B-1----:R-:W-:Y:S02]  /*5ee0*/  IMAD.U32 R24, RZ, RZ, UR6 ;  /* 0x00000006ff187e24 */ /* 0x002fe4000f8e00ff */
[----:B------:R-:W-:-:S04]  /*5ef0*/  IMAD.WIDE R30, R30, 0x2, R74 ;  /* 0x000000021e1e7825 */ /* 0x000fc800078e024a */
[----:B------:R-:W-:Y:S01]  /*5f00*/  FMUL R77, R77, UR10 ;  /* 0x0000000a4d4d7c20 */ /* 0x000fe20008400000 */
[----:B------:R-:W3:Y:S01]  /*5f10*/  LDG.E.U16 R33, desc[UR46][R30.64] ;  /* 0x0000002e1e217981 */ /* 0x000ee2000c1e1500 */
[----:B------:R-:W-:Y:S01]  /*5f20*/  FMUL R80, R80, UR10 ;  /* 0x0000000a50507c20 */ /* 0x000fe20008400000 */
[----:B----4-:R-:W-:-:S04]  /*5f30*/  FMNMX R6, R124, R66, !PT ;  /* 0x000000427c067209 */ /* 0x010fc80007800000 */
[----:B--2---:R-:W-:-:S04]  /*5f40*/  FMNMX R6, R65, R6, !PT ;  /* 0x0000000641067209 */ /* 0x004fc80007800000 */
[----:B------:R-:W-:-:S04]  /*5f50*/  FMNMX R6, R5, R6, !PT ;  /* 0x0000000605067209 */ /* 0x000fc80007800000 */
        /* <DEDUP_REMOVED lines=11> */
[----:B------:R-:W-:Y:S02]  /*6010*/  FMNMX R6, R105, R6, !PT ;  /* 0x0000000669067209 */ /* 0x000fe40007800000 */
[----:B------:R-:W-:Y:S02]  /*6020*/  FMNMX R2, R2, R67, !PT ;  /* 0x0000004302027209 */ /* 0x000fe40007800000 */
[----:B------:R-:W-:-:S03]  /*6030*/  FMNMX R6, R46, R6, !PT ;  /* 0x000000062e067209 */ /* 0x000fc60007800000 */
[--C-:B------:R-:W-:Y:S01]  /*6040*/  FADD R91, R91, -R2.reuse ;  /* 0x800000025b5b7221 */ /* 0x100fe20000000000 */
[----:B------:R-:W-:Y:S01]  /*6050*/  FMNMX R6, R50, R6, !PT ;  /* 0x0000000632067209 */ /* 0x000fe20007800000 */
[----:B------:R-:W-:Y:S02]  /*6060*/  FADD R7, R7, -R2 ;  /* 0x8000000207077221 */ /* 0x000fe40000000000 */
[----:B------:R-:W-:Y:S01]  /*6070*/  FMUL R91, R91, 1.4426950216293334961 ;  /* 0x3fb8aa3b5b5b7820 */ /* 0x000fe20000400000 */
[----:B------:R-:W-:Y:S01]  /*6080*/  FMNMX R6, R45, R6, !PT ;  /* 0x000000062d067209 */ /* 0x000fe20007800000 */
[----:B------:R-:W-:-:S03]  /*6090*/  FMUL R7, R7, 1.4426950216293334961 ;  /* 0x3fb8aa3b07077820 */ /* 0x000fc60000400000 */
[----:B------:R-:W-:Y:S01]  /*60a0*/  FMNMX R6, R49, R6, !PT ;  /* 0x0000000631067209 */ /* 0x000fe20007800000 */
[----:B------:R-:W-:Y:S08]  /*60b0*/  MUFU.EX2 R95, R91 ;  /* 0x0000005b005f7308 */ /* 0x000ff00000000800 */
[----:B------:R0:W-:Y:S02]  /*60c0*/  MUFU.EX2 R91, R7 ;  /* 0x00000007005b7308 */ /* 0x0001e40000000800 */
[----:B0-----:R-:W-:-:S04]  /*60d0*/  FMNMX R7, R44, R6, !PT ;  /* 0x000000062c077209 */ /* 0x001fc80007800000 */
[----:B------:R-:W-:Y:S01]  /*60e0*/  FMNMX R7, R48, R7, !PT ;  /* 0x0000000730077209 */ /* 0x000fe20007800000 */
[----:B------:R-:W-:-:S03]  /*60f0*/  FMUL R6, R73, UR10 ;  /* 0x0000000a49067c20 */ /* 0x000fc60008400000 */
[----:B------:R-:W-:Y:S01]  /*6100*/  FMNMX R7, R41, R7, !PT ;  /* 0x0000000729077209 */ /* 0x000fe20007800000 */
[--C-:B------:R-:W-:Y:S01]  /*6110*/  FADD R100, R89, -R2.reuse ;  /* 0x8000000259647221 */ /* 0x100fe20000000000 */
[--C-:B------:R-:W-:Y:S02]  /*6120*/  FADD R8, R8, -R2.reuse ;  /* 0x8000000208087221 */ /* 0x100fe40000000000 */
[----:B------:R-:W-:Y:S01]  /*6130*/  FMNMX R7, R57, R7, !PT ;  /* 0x0000000739077209 */ /* 0x000fe20007800000 */
[----:B------:R-:W-:Y:S01]  /*6140*/  FADD R89, R9, -R2 ;  /* 0x8000000209597221 */ /* 0x000fe20000000000 */
[----:B------:R-:W-:-:S04]  /*6150*/  IMAD.WIDE R24, R24, 0x2, R70 ;  /* 0x0000000218187825 */ /* 0x000fc800078e0246 */
[----:B------:R-:W-:Y:S01]  /*6160*/  FMUL R9, R76, UR10 ;  /* 0x0000000a4c097c20 */ /* 0x000fe20008400000 */
[----:B------:R-:W-:Y:S02]  /*6170*/  FSEL R6, R6, -INF , !P5 ;  /* 0xff80000006067808 */ /* 0x000fe40006800000 */
[----:B------:R-:W-:Y:S01]  /*6180*/  FMNMX R7, R47, R7, !PT ;  /* 0x000000072f077209 */ /* 0x000fe20007800000 */
[--C-:B------:R-:W-:Y:S01]  /*6190*/  FADD R15, R15, -R2.reuse ;  /* 0x800000020f0f7221 */ /* 0x100fe20000000000 */
[----:B------:R-:W-:Y:S01]  /*61a0*/  FMUL R8, R8, 1.4426950216293334961 ;  /* 0x3fb8aa3b08087820 */ /* 0x000fe20000400000 */
[----:B------:R0:W2:Y:S01]  /*61b0*/  LDG.E.U16 R30, desc[UR46][R24.64] ;  /* 0x0000002e181e7981 */ /* 0x0000a2000c1e1500 */
[----:B------:R-:W-:Y:S01]  /*61c0*/  FSEL R9, R9, -INF , !P4 ;  /* 0xff80000009097808 */ /* 0x000fe20006000000 */
[--C-:B------:R-:W-:Y:S01]  /*61d0*/  FADD R97, R90, -R2.reuse ;  /* 0x800000025a617221 */ /* 0x100fe20000000000 */
[----:B------:R-:W-:Y:S01]  /*61e0*/  FMNMX R7, R6, R7, !PT ;  /* 0x0000000706077209 */ /* 0x000fe20007800000 */
[----:B------:R-:W-:Y:S01]  /*61f0*/  FMUL R15, R15, 1.4426950216293334961 ;  /* 0x3fb8aa3b0f0f7820 */ /* 0x000fe20000400000 */
[----:B------:R1:W-:Y:S01]  /*6200*/  MUFU.EX2 R90, R8 ;  /* 0x00000008005a7308 */ /* 0x0003e20000000800 */
[----:B------:R-:W-:Y:S01]  /*6210*/  FADD R98, R92, -R2 ;  /* 0x800000025c627221 */ /* 0x000fe20000000000 */
[----:B------:R-:W-:Y:S01]  /*6220*/  FMNMX R7, R9, R7, !PT ;  /* 0x0000000709077209 */ /* 0x000fe20007800000 */
[----:B0-----:R-:W-:-:S02]  /*6230*/  IMAD.U32 R24, RZ, RZ, UR6 ;  /* 0x00000006ff187e24 */ /* 0x001fc4000f8e00ff */
[----:B-1----:R-:W-:Y:S01]  /*6240*/  FADD R8, R11, -R2 ;  /* 0x800000020b087221 */ /* 0x002fe20000000000 */
[----:B------:R-:W-:Y:S01]  /*6250*/  FSEL R11, R77, -INF , !P3 ;  /* 0xff8000004d0b7808 */ /* 0x000fe20005800000 */
[----:B---3--:R-:W-:Y:S01]  /*6260*/  IMAD.WIDE R24, R24, 0x2, R68 ;  /* 0x0000000218187825 */ /* 0x008fe200078e0244 */
[----:B------:R0:W-:Y:S03]  /*6270*/  MUFU.EX2 R92, R15 ;  /* 0x0000000f005c7308 */ /* 0x0001e60000000800 */
[----:B------:R-:W-:Y:S01]  /*6280*/  FADD R87, R13, -R2 ;  /* 0x800000020d577221 */ /* 0x000fe20000000000 */
[----:B------:R-:W-:Y:S02]  /*6290*/  FSEL R13, R80, -INF , !P1 ;  /* 0xff800000500d7808 */ /* 0x000fe40004800000 */
[----:B------:R-:W-:Y:S01]  /*62a0*/  FMNMX R7, R11, R7, !PT ;  /* 0x000000070b077209 */ /* 0x000fe20007800000 */
[----:B------:R1:W3:Y:S01]  /*62b0*/  LDG.E.U16 R31, desc[UR46][R24.64] ;  /* 0x0000002e181f7981 */ /* 0x0002e2000c1e1500 */
[----:B0-----:R-:W-:-:S02]  /*62c0*/  FMUL R15, R81, UR10 ;  /* 0x0000000a510f7c20 */ /* 0x001fc40008400000 */
[----:B------:R-:W-:-:S03]  /*62d0*/  FMNMX R7, R13, R7, !PT ;  /* 0x000000070d077209 */ /* 0x000fc60007800000 */
[----:B------:R-:W-:Y:S01]  /*62e0*/  FSEL R15, R15, -INF , !P2 ;  /* 0xff8000000f0f7808 */ /* 0x000fe20005000000 */
[----:B-1----:R-:W-:Y:S01]  /*62f0*/  FMUL R25, R84, UR10 ;  /* 0x0000000a54197c20 */ /* 0x002fe20008400000 */
[----:B------:R-:W-:Y:S02]  /*6300*/  FMUL R24, R85, UR10 ;  /* 0x0000000a55187c20 */ /* 0x000fe40008400000 */
[----:B------:R-:W-:Y:S02]  /*6310*/  FMNMX R7, R15, R7, !PT ;  /* 0x000000070f077209 */ /* 0x000fe40007800000 */
[----:B------:R-:W-:Y:S02]  /*6320*/  FSEL R25, R25, -INF , !P0 ;  /* 0xff80000019197808 */ /* 0x000fe40004000000 */
[----:B------:R-:W-:Y:S02]  /*6330*/  FSEL R24, R24, -INF , !P6 ;  /* 0xff80000018187808 */ /* 0x000fe40007000000 */
[----:B------:R-:W-:Y:S01]  /*6340*/  FMNMX R7, R25, R7, !PT ;  /* 0x0000000719077209 */ /* 0x000fe20007800000 */
[----:B------:R-:W-:-:S03]  /*6350*/  FMUL R8, R8, 1.4426950216293334961 ;  /* 0x3fb8aa3b08087820 */ /* 0x000fc60000400000 */
[----:B------:R-:W-:Y:S01]  /*6360*/  FMNMX R7, R24, R7, !PT ;  /* 0x0000000718077209 */ /* 0x000fe20007800000 */
[----:B------:R0:W-:Y:S04]  /*6370*/  MUFU.EX2 R86, R8 ;  /* 0x0000000800567308 */ /* 0x0001e80000000800 */
[----:B0-----:R-:W0:Y:S01]  /*6380*/  SHFL.BFLY PT, R8, R7, 0x2, 0x1f ;  /* 0x0c401f0007087f89 */ /* 0x001e2200000e0000 */
[----:B------:R-:W-:Y:S01]  /*6390*/  FADD R82, R17, -R2 ;  /* 0x8000000211527221 */ /* 0x000fe20000000000 */
[----:B0-----:R-:W-:-:S05]  /*63a0*/  FMNMX R7, R7, R8, !PT ;  /* 0x0000000807077209 */ /* 0x001fca0007800000 */
[----:B------:R-:W0:Y:S01]  /*63b0*/  SHFL.BFLY PT, R17, R7, 0x1, 0x1f ;  /* 0x0c201f0007117f89 */ /* 0x000e2200000e0000 */
[--C-:B------:R-:W-:Y:S01]  /*63c0*/  FADD R18, R18, -R2.reuse ;  /* 0x8000000212127221 */ /* 0x100fe20000000000 */
[--C-:B------:R-:W-:Y:S01]  /*63d0*/  FADD R28, R28, -R2.reuse ;  /* 0x800000021c1c7221 */ /* 0x100fe20000000000 */
[----:B------:R-:W-:Y:S02]  /*63e0*/  FADD R21, R21, -R2 ;  /* 0x8000000215157221 */ /* 0x000fe40000000000 */
[----:B------:R-:W-:-:S04]  /*63f0*/  FMUL R18, R18, 1.4426950216293334961 ;  /* 0x3fb8aa3b12127820 */ /* 0x000fc80000400000 */
[----:B------:R1:W-:Y:S02]  /*6400*/  MUFU.EX2 R81, R18 ;  /* 0x0000001200517308 */ /* 0x0003e40000000800 */
[----:B-1----:R-:W-:Y:S01]  /*6410*/  FMUL R18, R21, 1.4426950216293334961 ;  /* 0x3fb8aa3b15127820 */ /* 0x002fe20000400000 */
[----:B0-----:R-:W-:Y:S01]  /*6420*/  FMNMX R7, R7, R17, !PT ;  /* 0x0000001107077209 */ /* 0x001fe20007800000 */
[----:B------:R-:W-:-:S04]  /*6430*/  FMUL R17, R28, 1.4426950216293334961 ;  /* 0x3fb8aa3b1c117820 */ /* 0x000fc80000400000 */
[----:B------:R-:W-:Y:S08]  /*6440*/  MUFU.EX2 R18, R18 ;  /* 0x0000001200127308 */ /* 0x000ff00000000800 */
[----:B------:R-:W0:Y:S01]  /*6450*/  MUFU.EX2 R17, R17 ;  /* 0x0000001100117308 */ /* 0x000e220000000800 */
[----:B------:R-:W-:-:S05]  /*6460*/  FMNMX R7, R7, R0, !PT ;  /* 0x0000000007077209 */ /* 0x000fca0007800000 */
[--C-:B------:R-:W-:Y:S01]  /*6470*/  FADD R77, R5, -R7.reuse ;  /* 0x80000007054d7221 */ /* 0x100fe20000000000 */
[----:B------:R-:W-:Y:S01]  /*6480*/  FADD R75, R4, -R7 ;  /* 0x80000007044b7221 */ /* 0x000fe20000000000 */
[----:B0-----:R-:W-:Y:S04]  /*6490*/  STL [R1+0x4e0], R17 ;  /* 0x0004e01101007387 */ /* 0x001fe80000100800 */
[----:B------:R-:W-:Y:S04]  /*64a0*/  STL [R1+0x33c], R2 ;  /* 0x00033c0201007387 */ /* 0x000fe80000100800 */
[----:B------:R-:W-:Y:S04]  /*64b0*/  STL [R1+0x4e4], R18 ;  /* 0x0004e41201007387 */ /* 0x000fe80000100800 */
[----:B------:R-:W4:Y:S04]  /*64c0*/  LDL.LU R5, [R1+0x52c] ;  /* 0x00052c0001057983 */ /* 0x000f280000300800 */
[----:B------:R-:W2:Y:S01]  /*64d0*/  LDL.LU R4, [R1+0x528] ;  /* 0x0005280001047983 */ /* 0x000ea20000300800 */
[--C-:B------:R-:W-:Y:S01]  /*64e0*/  FADD R107, R107, -R2.reuse ;  /* 0x800000026b6b7221 */ /* 0x100fe20000000000 */
[--C-:B------:R-:W-:Y:S01]  /*64f0*/  FADD R14, R14, -R2.reuse ;  /* 0x800000020e0e7221 */ /* 0x100fe20000000000 */
[----:B------:R-:W-:Y:S01]  /*6500*/  FADD R88, R88, -R2 ;  /* 0x8000000258587221 */ /* 0x000fe20000000000 */
[----:B------:R-:W-:Y:S01]  /*6510*/  BAR.SYNC.DEFER_BLOCKING 0x0 ;  /* 0x0000000000007b1d */ /* 0x000fe20000010000 */
[----:B------:R-:W-:-:S05]  /*6520*/  FMUL R101, R107, 1.4426950216293334961 ;  /* 0x3fb8aa3b6b657820 */ /* 0x000fca0000400000 */
[----:B------:R-:W4:Y:S01]  /*6530*/  LDL.LU R107, [R1+0x110] ;  /* 0x00011000016b7983 */ /* 0x000f220000300800 */
[----:B------:R-:W-:Y:S01]  /*6540*/  FMUL R14, R14, 1.4426950216293334961 ;  /* 0x3fb8aa3b0e0e7820 */ /* 0x000fe20000400000 */
[----:B------:R-:W-:Y:S01]  /*6550*/  FMUL R88, R88, 1.4426950216293334961 ;  /* 0x3fb8aa3b58587820 */ /* 0x000fe20000400000 */
[----:B------:R-:W-:Y:S02]  /*6560*/  FADD R26, R26, -R2 ;  /* 0x800000021a1a7221 */ /* 0x000fe40000000000 */
[----:B------:R0:W-:Y:S01]  /*6570*/  MUFU.EX2 R85, R14 ;  /* 0x0000000e00557308 */ /* 0x0001e20000000800 */
[----:B------:R-:W-:-:S07]  /*6580*/  FADD R45, R45, -R7 ;  /* 0x800000072d2d7221 */ /* 0x000fce0000000000 */
[----:B------:R1:W-:Y:S01]  /*6590*/  MUFU.EX2 R103, R88 ;  /* 0x0000005800677308 */ /* 0x0003e20000000800 */
[----:B0-----:R-:W-:Y:S01]  /*65a0*/  FMUL R14, R26, 1.4426950216293334961 ;  /* 0x3fb8aa3b1a0e7820 */ /* 0x001fe20000400000 */
[--C-:B------:R-:W-:Y:S01]  /*65b0*/  FADD R26, R47, -R7.reuse ;  /* 0x800000072f1a7221 */ /* 0x100fe20000000000 */
[--C-:B-1----:R-:W-:Y:S01]  /*65c0*/  FADD R88, R10, -R2.reuse ;  /* 0x800000020a587221 */ /* 0x102fe20000000000 */
[--C-:B------:R-:W-:Y:S01]  /*65d0*/  FADD R10, R27, -R2.reuse ;  /* 0x800000021b0a7221 */ /* 0x100fe20000000000 */
[--C-:B------:R-:W-:Y:S01]  /*65e0*/  FADD R27, R6, -R7.reuse ;  /* 0x80000007061b7221 */ /* 0x100fe20000000000 */
[----:B------:R-:W-:Y:S01]  /*65f0*/  FMUL R26, R26, 1.4426950216293334961 ;  /* 0x3fb8aa3b1a1a7820 */ /* 0x000fe20000400000 */
[--C-:B------:R-:W-:Y:S02]  /*6600*/  FADD R12, R12, -R2.reuse ;  /* 0x800000020c0c7221 */ /* 0x100fe40000000000 */
[----:B------:R-:W-:Y:S01]  /*6610*/  FMUL R27, R27, 1.4426950216293334961 ;  /* 0x3fb8aa3b1b1b7820 */ /* 0x000fe20000400000 */
[----:B------:R0:W-:Y:S01]  /*6620*/  MUFU.EX2 R6, R26 ;  /* 0x0000001a00067308 */ /* 0x0001e20000000800 */
[--C-:B------:R-:W-:Y:S01]  /*6630*/  FADD R40, R40, -R2.reuse ;  /* 0x8000000228287221 */ /* 0x100fe20000000000 */
[----:B------:R-:W-:Y:S01]  /*6640*/  FMUL R45, R45, 1.4426950216293334961 ;  /* 0x3fb8aa3b2d2d7820 */ /* 0x000fe20000400000 */
[--C-:B------:R-:W-:Y:S01]  /*6650*/  FADD R93, R93, -R2.reuse ;  /* 0x800000025d5d7221 */ /* 0x100fe20000000000 */
[--C-:B------:R-:W-:Y:S01]  /*6660*/  FADD R39, R39, -R2.reuse ;  /* 0x8000000227277221 */ /* 0x100fe20000000000 */
[--C-:B------:R-:W-:Y:S01]  /*6670*/  FADD R44, R44, -R7.reuse ;  /* 0x800000072c2c7221 */ /* 0x100fe20000000000 */
[----:B------:R-:W-:Y:S01]  /*6680*/  FADD R38, R38, -R2 ;  /* 0x8000000226267221 */ /* 0x000fe20000000000 */
[----:B0-----:R-:W-:-:S02]  /*6690*/  FADD R26, R9, -R7 ;  /* 0x80000007091a7221 */ /* 0x001fc40000000000 */
[----:B------:R0:W-:Y:S01]  /*66a0*/  MUFU.EX2 R9, R27 ;  /* 0x0000001b00097308 */ /* 0x0001e20000000800 */
[----:B------:R-:W-:Y:S01]  /*66b0*/  FMUL R12, R12, 1.4426950216293334961 ;  /* 0x3fb8aa3b0c0c7820 */ /* 0x000fe20000400000 */
[--C-:B------:R-:W-:Y:S01]  /*66c0*/  FADD R23, R23, -R2.reuse ;  /* 0x8000000217177221 */ /* 0x100fe20000000000 */
[--C-:B------:R-:W-:Y:S01]  /*66d0*/  FADD R41, R41, -R7.reuse ;  /* 0x8000000729297221 */ /* 0x100fe20000000000 */
[----:B------:R-:W-:Y:S01]  /*66e0*/  FMUL R26, R26, 1.4426950216293334961 ;  /* 0x3fb8aa3b1a1a7820 */ /* 0x000fe20000400000 */
[----:B------:R-:W-:Y:S01]  /*66f0*/  FMUL R40, R40, 1.4426950216293334961 ;  /* 0x3fb8aa3b28287820 */ /* 0x000fe20000400000 */
[----:B0-----:R-:W-:Y:S01]  /*6700*/  FADD R27, R11, -R7 ;  /* 0x800000070b1b7221 */ /* 0x001fe20000000000 */
[----:B------:R-:W-:Y:S01]  /*6710*/  FMUL R93, R93, 1.4426950216293334961 ;  /* 0x3fb8aa3b5d5d7820 */ /* 0x000fe20000400000 */
[----:B------:R-:W-:Y:S01]  /*6720*/  FMUL R39, R39, 1.4426950216293334961 ;  /* 0x3fb8aa3b27277820 */ /* 0x000fe20000400000 */
[----:B------:R-:W-:Y:S01]  /*6730*/  FMUL R38, R38, 1.4426950216293334961 ;  /* 0x3fb8aa3b26267820 */ /* 0x000fe20000400000 */
[----:B------:R-:W-:Y:S01]  /*6740*/  FMUL R27, R27, 1.4426950216293334961 ;  /* 0x3fb8aa3b1b1b7820 */ /* 0x000fe20000400000 */
[----:B------:R0:W-:Y:S01]  /*6750*/  MUFU.EX2 R84, R12 ;  /* 0x0000000c00547308 */ /* 0x0001e20000000800 */
[----:B------:R-:W-:Y:S01]  /*6760*/  FMUL R21, R44, 1.4426950216293334961 ;  /* 0x3fb8aa3b2c157820 */ /* 0x000fe20000400000 */
[--C-:B------:R-:W-:Y:S01]  /*6770*/  FADD R29, R29, -R2.reuse ;  /* 0x800000021d1d7221 */ /* 0x100fe20000000000 */
[----:B------:R-:W-:-:S05]  /*6780*/  FADD R99, R94, -R2 ;  /* 0x800000025e637221 */ /* 0x000fca0000000000 */
[----:B------:R1:W-:Y:S01]  /*6790*/  MUFU.EX2 R11, R26 ;  /* 0x0000001a000b7308 */ /* 0x0003e20000000800 */
[----:B0-----:R-:W-:Y:S01]  /*67a0*/  FMUL R12, R23, 1.4426950216293334961 ;  /* 0x3fb8aa3b170c7820 */ /* 0x001fe20000400000 */
[----:B------:R-:W-:Y:S01]  /*67b0*/  FMUL R23, R41, 1.4426950216293334961 ;  /* 0x3fb8aa3b29177820 */ /* 0x000fe20000400000 */
[----:B------:R-:W-:Y:S01]  /*67c0*/  FMUL R29, R29, 1.4426950216293334961 ;  /* 0x3fb8aa3b1d1d7820 */ /* 0x000fe20000400000 */
[----:B------:R-:W-:-:S04]  /*67d0*/  FADD R25, R25, -R7 ;  /* 0x8000000719197221 */ /* 0x000fc80000000000 */
[----:B------:R-:W-:Y:S01]  /*67e0*/  MUFU.EX2 R102, R40 ;  /* 0x0000002800667308 */ /* 0x000fe20000000800 */
[----:B-1----:R-:W-:-:S07]  /*67f0*/  FADD R26, R13, -R7 ;  /* 0x800000070d1a7221 */ /* 0x002fce0000000000 */
[----:B------:R0:W-:Y:S01]  /*6800*/  MUFU.EX2 R13, R27 ;  /* 0x0000001b000d7308 */ /* 0x0001e20000000800 */
[----:B------:R-:W-:Y:S01]  /*6810*/  FMUL R26, R26, 1.4426950216293334961 ;  /* 0x3fb8aa3b1a1a7820 */ /* 0x000fe20000400000 */
[----:B------:R-:W-:-:S06]  /*6820*/  FMUL R25, R25, 1.4426950216293334961 ;  /* 0x3fb8aa3b19197820 */ /* 0x000fcc0000400000 */
[----:B------:R-:W-:Y:S01]  /*6830*/  MUFU.EX2 R96, R93 ;  /* 0x0000005d00607308 */ /* 0x000fe20000000800 */
[----:B0-----:R-:W-:-:S07]  /*6840*/  FADD R27, R15, -R7 ;  /* 0x800000070f1b7221 */ /* 0x001fce0000000000 */
[----:B------:R-:W-:Y:S01]  /*6850*/  MUFU.EX2 R94, R39 ;  /* 0x00000027005e7308 */ /* 0x000fe20000000800 */
[----:B------:R-:W-:-:S07]  /*6860*/  FMUL R27, R27, 1.4426950216293334961 ;  /* 0x3fb8aa3b1b1b7820 */ /* 0x000fce0000400000 */
[----:B------:R-:W-:Y:S08]  /*6870*/  MUFU.EX2 R93, R38 ;  /* 0x00000026005d7308 */ /* 0x000ff00000000800 */
[----:B------:R-:W-:Y:S01]  /*6880*/  MUFU.EX2 R58, R29 ;  /* 0x0000001d003a7308 */ /* 0x000fe20000000800 */
[----:B------:R-:W-:-:S07]  /*6890*/  FADD R76, R125, -R7 ;  /* 0x800000077d4c7221 */ /* 0x000fce0000000000 */
[----:B------:R-:W-:Y:S01]  /*68a0*/  MUFU.EX2 R15, R26 ;  /* 0x0000001a000f7308 */ /* 0x000fe20000000800 */
[--C-:B------:R-:W-:Y:S01]  /*68b0*/  FADD R80, R124, -R7.reuse ;  /* 0x800000077c507221 */ /* 0x100fe20000000000 */
[--C-:B------:R-:W-:Y:S01]  /*68c0*/  FADD R73, R123, -R7.reuse ;  /* 0x800000077b497221 */ /* 0x100fe20000000000 */
[--C-:B------:R-:W-:Y:S01]  /*68d0*/  FADD R74, R122, -R7.reuse ;  /* 0x800000077a4a7221 */ /* 0x100fe20000000000 */
[--C-:B------:R-:W-:Y:S01]  /*68e0*/  FADD R71, R121, -R7.reuse ;  /* 0x8000000779477221 */ /* 0x100fe20000000000 */
[--C-:B------:R-:W-:Y:S01]  /*68f0*/  FADD R72, R120, -R7.reuse ;  /* 0x8000000778487221 */ /* 0x100fe20000000000 */
[--C-:B------:R-:W-:Y:S01]  /*6900*/  FADD R78, R65, -R7.reuse ;  /* 0x80000007414e7221 */ /* 0x100fe20000000000 */
[----:B------:R-:W-:Y:S01]  /*6910*/  FADD R65, R105, -R7 ;  /* 0x8000000769417221 */ /* 0x000fe20000000000 */
[----:B------:R-:W-:-:S04]  /*6920*/  FADD R19, R19, -R2 ;  /* 0x8000000213137221 */ /* 0x000fc80000000000 */
[----:B------:R-:W-:Y:S01]  /*6930*/  FMUL R19, R19, 1.4426950216293334961 ;  /* 0x3fb8aa3b13137820 */ /* 0x000fe20000400000 */
[----:B------:R-:W-:-:S03]  /*6940*/  FADD R68, R116, -R7 ;  /* 0x8000000774447221 */ /* 0x000fc60000000000 */
[----:B------:R0:W-:Y:S01]  /*6950*/  MUFU.EX2 R56, R19 ;  /* 0x0000001300387308 */ /* 0x0001e20000000800 */
[--C-:B------:R-:W-:Y:S01]  /*6960*/  FADD R70, R118, -R7.reuse ;  /* 0x8000000776467221 */ /* 0x100fe20000000000 */
[--C-:B------:R-:W-:Y:S01]  /*6970*/  FADD R69, R119, -R7.reuse ;  /* 0x8000000777457221 */ /* 0x100fe20000000000 */
[----:B------:R-:W-:Y:S01]  /*6980*/  FADD R24, R24, -R7 ;  /* 0x8000000718187221 */ /* 0x000fe20000000000 */
[----:B0-----:R-:W-:Y:S01]  /*6990*/  FADD R19, -R2, R67 ;  /* 0x0000004302137221 */ /* 0x001fe20000000100 */
[----:B------:R-:W-:Y:S01]  /*69a0*/  FADD R67, R117, -R7 ;  /* 0x8000000775437221 */ /* 0x000fe20000000000 */
[--C-:B------:R-:W-:Y:S01]  /*69b0*/  FADD R16, R16, -R2.reuse ;  /* 0x8000000210107221 */ /* 0x100fe20000000000 */
[--C-:B------:R-:W-:Y:S01]  /*69c0*/  FADD R22, R22, -R2.reuse ;  /* 0x8000000216167221 */ /* 0x100fe20000000000 */
[----:B------:R-:W-:Y:S01]  /*69d0*/  FADD R20, R20, -R2 ;  /* 0x8000000214147221 */ /* 0x000fe20000000000 */
[----:B--2---:R0:W-:Y:S04]  /*69e0*/  STS.U16 [R4+UR8+0x10c00], R62 ;  /* 0x010c003e04007988 */ /* 0x0041e80008000408 */
[----:B------:R1:W-:Y:S01]  /*69f0*/  STS.U16 [R4+UR8+0x12c00], R42 ;  /* 0x012c002a04007988 */ /* 0x0003e20008000408 */
[----:B0-----:R0:W-:Y:S03]  /*6a00*/  MUFU.EX2 R62, R45 ;  /* 0x0000002d003e7308 */ /* 0x0011e60000000800 */
[----:B------:R2:W-:Y:S04]  /*6a10*/  STS.U16 [R4+UR8+0x13000], R35 ;  /* 0x0130002304007988 */ /* 0x0005e80008000408 */
[----:B0-----:R-:W3:Y:S04]  /*6a20*/  LDL.LU R45, [R1+0x8] ;  /* 0x00000800012d7983 */ /* 0x001ee80000300800 */
[----:B------:R-:W3:Y:S04]  /*6a30*/  LDL.LU R44, [R1+0xc] ;  /* 0x00000c00012c7983 */ /* 0x000ee80000300800 */
[----:B-1----:R-:W3:Y:S04]  /*6a40*/  LDL.LU R42, [R1+0x18] ;  /* 0x00001800012a7983 */ /* 0x002ee80000300800 */
[----:B------:R-:W3:Y:S04]  /*6a50*/  LDL.LU R41, [R1+0x1c] ;  /* 0x00001c0001297983 */ /* 0x000ee80000300800 */
[----:B------:R-:W3:Y:S04]  /*6a60*/  LDL.LU R40, [R1+0x28] ;  /* 0x0000280001287983 */ /* 0x000ee80000300800 */
[----:B------:R-:W3:Y:S04]  /*6a70*/  LDL.LU R39, [R1+0x2c] ;  /* 0x00002c0001277983 */ /* 0x000ee80000300800 */
[----:B------:R-:W3:Y:S04]  /*6a80*/  LDL.LU R38, [R1+0x38] ;  /* 0x0000380001267983 */ /* 0x000ee80000300800 */
[----:B------:R0:W-:Y:S04]  /*6a90*/  STS.U16 [R4+UR8+0x13400], R34 ;  /* 0x0134002204007988 */ /* 0x0001e80008000408 */
[----:B--2---:R-:W2:Y:S04]  /*6aa0*/  LDL.LU R35, [R1+0x3c] ;  /* 0x00003c0001237983 */ /* 0x004ea80000300800 */
[----:B------:R1:W-:Y:S04]  /*6ab0*/  STS.U16 [R4+UR8+0x13800], R32 ;  /* 0x0138002004007988 */ /* 0x0003e80008000408 */
[----:B0-----:R-:W2:Y:S04]  /*6ac0*/  LDL.LU R34, [R1+0x48] ;  /* 0x0000480001227983 */ /* 0x001ea80000300800 */
[----:B------:R0:W-:Y:S04]  /*6ad0*/  STS.U16 [R4+UR8+0x13c00], R30 ;  /* 0x013c001e04007988 */ /* 0x0001e80008000408 */
[----:B-1----:R-:W2:Y:S04]  /*6ae0*/  LDL.LU R32, [R1+0x4c] ;  /* 0x00004c0001207983 */ /* 0x002ea80000300800 */
[----:B------:R-:W-:Y:S04]  /*6af0*/  STS.U16 [R4+UR8+0x10000], R64 ;  /* 0x0100004004007988 */ /* 0x000fe80008000408 */
[----:B0-----:R-:W2:Y:S04]  /*6b00*/  LDL.LU R30, [R1+0x58] ;  /* 0x00005800011e7983 */ /* 0x001ea80000300800 */
[----:B------:R-:W2:Y:S04]  /*6b10*/  LDL.LU R29, [R1+0x5c] ;  /* 0x00005c00011d7983 */ /* 0x000ea80000300800 */
[----:B------:R-:W-:Y:S04]  /*6b20*/  STS.U16 [R4+UR8+0x10400], R63 ;  /* 0x0104003f04007988 */ /* 0x000fe80008000408 */
[----:B------:R-:W-:Y:S04]  /*6b30*/  STS.U16 [R4+UR8+0x10800], R109 ;  /* 0x0108006d04007988 */ /* 0x000fe80008000408 */
[----:B------:R-:W-:Y:S04]  /*6b40*/  STS.U16 [R4+UR8+0x11000], R106 ;  /* 0x0110006a04007988 */ /* 0x000fe80008000408 */
[----:B------:R-:W-:Y:S04]  /*6b50*/  STS.U16 [R4+UR8+0x11400], R104 ;  /* 0x0114006804007988 */ /* 0x000fe80008000408 */
[----:B------:R-:W-:Y:S04]  /*6b60*/  STS.U16 [R4+UR8+0x11800], R60 ;  /* 0x0118003c04007988 */ /* 0x000fe80008000408 */
[----:B------:R0:W-:Y:S04]  /*6b70*/  STS.U16 [R4+UR8+0x11c00], R59 ;  /* 0x011c003b04007988 */ /* 0x0001e80008000408 */
[----:B------:R-:W-:Y:S04]  /*6b80*/  STS.U16 [R4+UR8+0x12000], R54 ;  /* 0x0120003604007988 */ /* 0x000fe80008000408 */
[----:B------:R-:W-:Y:S04]  /*6b90*/  STS.U16 [R4+UR8+0x12400], R52 ;  /* 0x0124003404007988 */ /* 0x000fe80008000408 */
[----:B------:R1:W-:Y:S01]  /*6ba0*/  STS.U16 [R4+UR8+0x12800], R43 ;  /* 0x0128002b04007988 */ /* 0x0003e20008000408 */
[----:B0-----:R-:W-:Y:S03]  /*6bb0*/  MUFU.EX2 R59, R25 ;  /* 0x00000019003b7308 */ /* 0x001fe60000000800 */
[----:B------:R-:W2:Y:S05]  /*6bc0*/  LDL.LU R28, [R1+0x68] ;  /* 0x00006800011c7983 */ /* 0x000eaa0000300800 */
[----:B-1----:R0:W-:Y:S02]  /*6bd0*/  MUFU.EX2 R4, R27 ;  /* 0x0000001b00047308 */ /* 0x0021e40000000800 */
[----:B0-----:R-:W2:Y:S04]  /*6be0*/  LDL.LU R27, [R1+0x6c] ;  /* 0x00006c00011b7983 */ /* 0x001ea80000300800 */
[----:B------:R-:W2:Y:S04]  /*6bf0*/  LDL.LU R26, [R1+0x78] ;  /* 0x00007800011a7983 */ /* 0x000ea80000300800 */
        /* <DEDUP_REMOVED lines=11> */
[----:B----4-:R0:W-:Y:S04]  /*6cb0*/  STS.U16 [R5+UR8+0x10200], R107 ;  /* 0x0102006b05007988 */ /* 0x0101e80008000408 */
[----:B------:R-:W4:Y:S04]  /*6cc0*/  LDL.LU R106, [R1+0xb8] ;  /* 0x0000b800016a7983 */ /* 0x000f280000300800 */
[----:B------:R1:W-:Y:S04]  /*6cd0*/  STS.U16 [R5+UR8+0x12200], R108 ;  /* 0x0122006c05007988 */ /* 0x0003e80008000408 */
[----:B0-----:R-:W4:Y:S04]  /*6ce0*/  LDL.LU R107, [R1+0xbc] ;  /* 0x0000bc00016b7983 */ /* 0x001f280000300800 */
[----:B------:R0:W-:Y:S04]  /*6cf0*/  STS.U16 [R5+UR8+0x11e00], R110 ;  /* 0x011e006e05007988 */ /* 0x0001e80008000408 */
[----:B-1----:R-:W4:Y:S04]  /*6d00*/  LDL.LU R108, [R1+0xc0] ;  /* 0x0000c000016c7983 */ /* 0x002f280000300800 */
[----:B------:R-:W4:Y:S04]  /*6d10*/  LDL.LU R109, [R1+0xc4] ;  /* 0x0000c400016d7983 */ /* 0x000f280000300800 */
[----:B------:R1:W-:Y:S04]  /*6d20*/  STS.U16 [R5+UR8+0x11a00], R111 ;  /* 0x011a006f05007988 */ /* 0x0003e80008000408 */
[----:B0-----:R-:W4:Y:S04]  /*6d30*/  LDL.LU R110, [R1+0xc8] ;  /* 0x0000c800016e7983 */ /* 0x001f280000300800 */
[----:B------:R0:W-:Y:S04]  /*6d40*/  STS.U16 [R5+UR8+0x11600], R112 ;  /* 0x0116007005007988 */ /* 0x0001e80008000408 */
[----:B-1----:R-:W4:Y:S04]  /*6d50*/  LDL.LU R111, [R1+0xcc] ;  /* 0x0000cc00016f7983 */ /* 0x002f280000300800 */
[----:B------:R1:W-:Y:S04]  /*6d60*/  STS.U16 [R5+UR8+0x11200], R113 ;  /* 0x0112007105007988 */ /* 0x0003e80008000408 */
[----:B0-----:R-:W4:Y:S04]  /*6d70*/  LDL.LU R112, [R1+0xd0] ;  /* 0x0000d00001707983 */ /* 0x001f280000300800 */
[----:B------:R0:W-:Y:S04]  /*6d80*/  STS.U16 [R5+UR8+0x10e00], R114 ;  /* 0x010e007205007988 */ /* 0x0001e80008000408 */
[----:B-1----:R-:W4:Y:S04]  /*6d90*/  LDL.LU R113, [R1+0xd4] ;  /* 0x0000d40001717983 */ /* 0x002f280000300800 */
[----:B------:R1:W-:Y:S04]  /*6da0*/  STS.U16 [R5+UR8+0x10a00], R115 ;  /* 0x010a007305007988 */ /* 0x0003e80008000408 */
[----:B0-----:R-:W4:Y:S04]  /*6db0*/  LDL.LU R114, [R1+0xd8] ;  /* 0x0000d80001727983 */ /* 0x001f280000300800 */
[----:B-1----:R-:W4:Y:S04]  /*6dc0*/  LDL.LU R115, [R1+0xdc] ;  /* 0x0000dc0001737983 */ /* 0x002f280000300800 */
[----:B------:R-:W4:Y:S04]  /*6dd0*/  LDL.LU R116, [R1+0xe0] ;  /* 0x0000e00001747983 */ /* 0x000f280000300800 */
[----:B------:R-:W4:Y:S04]  /*6de0*/  LDL.LU R117, [R1+0xe4] ;  /* 0x0000e40001757983 */ /* 0x000f280000300800 */
[----:B------:R-:W4:Y:S01]  /*6df0*/  LDL.LU R118, [R1+0xe8] ;  /* 0x0000e80001767983 */ /* 0x000f220000300800 */
[----:B------:R-:W-:-:S03]  /*6e00*/  FMUL R60, R24, 1.4426950216293334961 ;  /* 0x3fb8aa3b183c7820 */ /* 0x000fc60000400000 */
[----:B------:R-:W4:Y:S01]  /*6e10*/  LDL.LU R119, [R1+0xec] ;  /* 0x0000ec0001777983 */ /* 0x000f220000300800 */
[----:B------:R-:W-:-:S03]  /*6e20*/  FADD R24, -R7, R0 ;  /* 0x0000000007187221 */ /* 0x000fc60000000100 */
[----:B------:R0:W-:Y:S04]  /*6e30*/  STS.U16 [R5+UR8+0x10600], R3 ;  /* 0x0106000305007988 */ /* 0x0001e80008000408 */
[----:B------:R-:W4:Y:S04]  /*6e40*/  LDL.LU R43, [R1+0xf0] ;  /* 0x0000f000012b7983 */ /* 0x000f280000300800 */
[----:B0-----:R-:W4:Y:S04]  /*6e50*/  LDL.LU R3, [R1+0xf4] ;  /* 0x0000f40001037983 */ /* 0x001f280000300800 */
[----:B------:R-:W4:Y:S04]  /*6e60*/  LDL.LU R2, [R1+0xf8] ;  /* 0x0000f80001027983 */ /* 0x000f280000300800 */
[----:B------:R-:W4:Y:S01]  /*6e70*/  LDL.LU R0, [R1+0xfc] ;  /* 0x0000fc0001007983 */ /* 0x000f220000300800 */
[----:B------:R-:W-:-:S06]  /*6e80*/  FMUL R19, R19, 1.4426950216293334961 ;  /* 0x3fb8aa3b13137820 */ /* 0x000fcc0000400000 */
[----:B------:R-:W3:Y:S01]  /*6e90*/  MUFU.EX2 R19, R19 ;  /* 0x0000001300137308 */ /* 0x000ee20000000800 */
[----:B------:R-:W-:Y:S01]  /*6ea0*/  FMUL R16, R16, 1.4426950216293334961 ;  /* 0x3fb8aa3b10107820 */ /* 0x000fe20000400000 */
[----:B------:R-:W-:Y:S01]  /*6eb0*/  FMUL R8, R22, 1.4426950216293334961 ;  /* 0x3fb8aa3b16087820 */ /* 0x000fe20000400000 */
[--C-:B------:R-:W-:Y:S01]  /*6ec0*/  FADD R79, R66, -R7.reuse ;  /* 0x80000007424f7221 */ /* 0x100fe20000000000 */
[--C-:B------:R-:W-:Y:S01]  /*6ed0*/  FADD R66, R51, -R7.reuse ;  /* 0x8000000733427221 */ /* 0x100fe20000000000 */
[--C-:B------:R-:W-:Y:S01]  /*6ee0*/  FADD R46, R46, -R7.reuse ;  /* 0x800000072e2e7221 */ /* 0x100fe20000000000 */
[--C-:B------:R-:W-:Y:S02]  /*6ef0*/  FADD R63, R50, -R7.reuse ;  /* 0x80000007323f7221 */ /* 0x100fe40000000000 */
[----:B------:R0:W-:Y:S01]  /*6f00*/  MUFU.EX2 R83, R16 ;  /* 0x0000001000537308 */ /* 0x0001e20000000800 */
[--C-:B------:R-:W-:Y:S01]  /*6f10*/  FADD R22, R48, -R7.reuse ;  /* 0x8000000730167221 */ /* 0x100fe20000000000 */
[--C-:B------:R-:W-:Y:S01]  /*6f20*/  FADD R57, R57, -R7.reuse ;  /* 0x8000000739397221 */ /* 0x100fe20000000000 */
[----:B------:R1:W-:Y:S01]  /*6f30*/  STL [R1+0x340], R7 ;  /* 0x0003400701007387 */ /* 0x0003e20000100800 */
[----:B0-----:R-:W-:Y:S01]  /*6f40*/  FMUL R16, R20, 1.4426950216293334961 ;  /* 0x3fb8aa3b14107820 */ /* 0x001fe20000400000 */
[-C--:B---3--:R-:W-:Y:S01]  /*6f50*/  FMUL R45, R45, R19.reuse ;  /* 0x000000132d2d7220 */ /* 0x088fe20000400000 */
[----:B------:R-:W-:Y:S01]  /*6f60*/  FADD R20, R49, -R7 ;  /* 0x8000000731147221 */ /* 0x000fe20000000000 */
[----:B------:R-:W-:Y:S01]  /*6f70*/  STS.U16 [R5+UR8+0x12600], R61 ;  /* 0x0126003d05007988 */ /* 0x000fe20008000408 */
[----:B------:R-:W-:-:S03]  /*6f80*/  FMUL R44, R44, R19 ;  /* 0x000000132c2c7220 */ /* 0x000fc60000400000 */
[----:B-1----:R-:W3:Y:S01]  /*6f90*/  LDL.LU R7, [R1+0x94] ;  /* 0x0000940001077983 */ /* 0x002ee20000300800 */
[----:B------:R-:W-:-:S03]  /*6fa0*/  FMUL R42, R42, R19 ;  /* 0x000000132a2a7220 */ /* 0x000fc60000400000 */
[----:B------:R-:W-:Y:S01]  /*6fb0*/  STS.U16 [R5+UR8+0x12a00], R55 ;  /* 0x012a003705007988 */ /* 0x000fe20008000408 */
[----:B------:R-:W-:-:S03]  /*6fc0*/  FMUL R41, R41, R19 ;  /* 0x0000001329297220 */ /* 0x000fc60000400000 */
[----:B------:R-:W-:Y:S01]  /*6fd0*/  STS.U16 [R5+UR8+0x12e00], R53 ;  /* 0x012e003505007988 */ /* 0x000fe20008000408 */
[----:B------:R-:W-:-:S03]  /*6fe0*/  FMUL R40, R40, R19 ;  /* 0x0000001328287220 */ /* 0x000fc60000400000 */
[----:B------:R-:W-:Y:S01]  /*6ff0*/  STS.U16 [R5+UR8+0x13200], R37 ;  /* 0x0132002505007988 */ /* 0x000fe20008000408 */
[----:B------:R-:W-:-:S03]  /*7000*/  FMUL R39, R39, R19 ;  /* 0x0000001327277220 */ /* 0x000fc60000400000 */
[----:B------:R-:W-:Y:S04]  /*7010*/  STS.U16 [R5+UR8+0x13600], R36 ;  /* 0x0136002405007988 */ /* 0x000fe80008000408 */
[----:B------:R-:W-:Y:S01]  /*7020*/  STS.U16 [R5+UR8+0x13a00], R33 ;  /* 0x013a002105007988 */ /* 0x000fe20008000408 */
[----:B------:R-:W-:-:S03]  /*7030*/  FMUL R38, R38, R19 ;  /* 0x0000001326267220 */ /* 0x000fc60000400000 */
[----:B------:R-:W-:Y:S04]  /*7040*/  STS.U16 [R5+UR8+0x13e00], R31 ;  /* 0x013e001f05007988 */ /* 0x000fe80008000408 */
[----:B------:R0:W-:Y:S01]  /*7050*/  STL [R1+0x344], R5 ;  /* 0x0003440501007387 */ /* 0x0001e20000100800 */
[-C--:B--2---:R-:W-:Y:S01]  /*7060*/  FMUL R35, R35, R19.reuse ;  /* 0x0000001323237220 */ /* 0x084fe20000400000 */
[----:B------:R-:W-:Y:S01]  /*7070*/  FMUL R24, R24, 1.4426950216293334961 ;  /* 0x3fb8aa3b18187820 */ /* 0x000fe20000400000 */
[-C--:B------:R-:W-:Y:S01]  /*7080*/  FMUL R34, R34, R19.reuse ;  /* 0x0000001322227220 */ /* 0x080fe20000400000 */
[-C--:B------:R-:W-:Y:S01]  /*7090*/  FMUL R32, R32, R19.reuse ;  /* 0x0000001320207220 */ /* 0x080fe20000400000 */
[----:B0-----:R-:W2:Y:S04]  /*70a0*/  LDL.LU R5, [R1+0x90] ;  /* 0x0000900001057983 */ /* 0x001ea80000300800 */
[----:B------:R-:W-:Y:S04]  /*70b0*/  STL [R1+0x8], R45 ;  /* 0x0000082d01007387 */ /* 0x000fe80000100800 */
[----:B------:R-:W-:Y:S01]  /*70c0*/  STL [R1+0xc], R44 ;  /* 0x00000c2c01007387 */ /* 0x000fe20000100800 */
[----:B------:R-:W-:-:S03]  /*70d0*/  FMUL R30, R30, R19 ;  /* 0x000000131e1e7220 */ /* 0x000fc60000400000 */
[----:B------:R-:W-:Y:S01]  /*70e0*/  STL [R1+0x18], R42 ;  /* 0x0000182a01007387 */ /* 0x000fe20000100800 */
[----:B------:R-:W-:-:S03]  /*70f0*/  FMUL R29, R29, R19 ;  /* 0x000000131d1d7220 */ /* 0x000fc60000400000 */
[----:B------:R-:W-:Y:S04]  /*7100*/  STL [R1+0x1c], R41 ;  /* 0x00001c2901007387 */ /* 0x000fe80000100800 */
[----:B------:R-:W-:Y:S04]  /*7110*/  STL [R1+0x28], R40 ;  /* 0x0000282801007387 */ /* 0x000fe80000100800 */
[----:B------:R-:W-:Y:S04]  /*7120*/  STL [R1+0x2c], R39 ;  /* 0x00002c2701007387 */ /* 0x000fe80000100800 */
[----:B------:R-:W-:Y:S04]  /*7130*/  STL [R1+0x38], R38 ;  /* 0x0000382601007387 */ /* 0x000fe80000100800 */
[----:B------:R-:W-:Y:S04]  /*7140*/  STL [R1+0x3c], R35 ;  /* 0x00003c2301007387 */ /* 0x000fe80000100800 */
[----:B------:R-:W-:Y:S01]  /*7150*/  STL [R1+0x48], R34 ;  /* 0x0000482201007387 */ /* 0x000fe20000100800 */
[----:B------:R0:W1:Y:S03]  /*7160*/  MUFU.EX2 R61, R24 ;  /* 0x00000018003d7308 */ /* 0x0000660000000800 */
[----:B------:R-:W-:Y:S04]  /*7170*/  STL [R1+0x4c], R32 ;  /* 0x00004c2001007387 */ /* 0x000fe80000100800 */
[----:B------:R-:W-:Y:S01]  /*7180*/  STL [R1+0x58], R30 ;  /* 0x0000581e01007387 */ /* 0x000fe20000100800 */
[----:B------:R-:W-:-:S03]  /*7190*/  FMUL R28, R28, R19 ;  /* 0x000000131c1c7220 */ /* 0x000fc60000400000 */
[----:B------:R-:W-:Y:S04]  /*71a0*/  STL [R1+0x5c], R29 ;  /* 0x00005c1d01007387 */ /* 0x000fe80000100800 */
[----:B------:R-:W-:Y:S04]  /*71b0*/  STL [R1+0x68], R28 ;  /* 0x0000681c01007387 */ /* 0x000fe80000100800 */
[----:B0-----:R-:W1:Y:S01]  /*71c0*/  LDL.LU R24, [R1] ;  /* 0x0000000001187983 */ /* 0x001e620000300800 */
[-C--:B------:R-:W-:Y:S01]  /*71d0*/  FMUL R27, R27, R19.reuse ;  /* 0x000000131b1b7220 */ /* 0x080fe20000400000 */
[----:B------:R-:W-:-:S04]  /*71e0*/  FMUL R26, R26, R19 ;  /* 0x000000131a1a7220 */ /* 0x000fc80000400000 */
[----:B------:R-:W-:Y:S01]  /*71f0*/  STL [R1+0x6c], R27 ;  /* 0x00006c1b01007387 */ /* 0x000fe20000100800 */
[-C--:B------:R-:W-:Y:S01]  /*7200*/  FMUL R25, R25, R19.reuse ;  /* 0x0000001319197220 */ /* 0x080fe20000400000 */
[-C--:B------:R-:W-:Y:S02]  /*7210*/  FMUL R18, R18, R19.reuse ;  /* 0x0000001312127220 */ /* 0x080fe40000400000 */
[----:B------:R-:W-:Y:S01]  /*7220*/  STL [R1+0x78], R26 ;  /* 0x0000781a01007387 */ /* 0x000fe20000100800 */
[----:B------:R-:W-:-:S03]  /*7230*/  FMUL R17, R17, R19 ;  /* 0x0000001311117220 */ /* 0x000fc60000400000 */
[----:B------:R0:W-:Y:S01]  /*7240*/  STL [R1+0x4f4], R18 ;  /* 0x0004f41201007387 */ /* 0x0001e20000100800 */
[----:B------:R-:W-:-:S03]  /*7250*/  FMUL R125, R125, R19 ;  /* 0x000000137d7d7220 */ /* 0x000fc60000400000 */
[----:B------:R-:W-:Y:S01]  /*7260*/  STL [R1+0x7c], R25 ;  /* 0x00007c1901007387 */ /* 0x000fe20000100800 */
[-C--:B------:R-:W-:Y:S01]  /*7270*/  FMUL R124, R124, R19.reuse ;  /* 0x000000137c7c7220 */ /* 0x080fe20000400000 */
[-C--:B------:R-:W-:Y:S02]  /*7280*/  FMUL R121, R121, R19.reuse ;  /* 0x0000001379797220 */ /* 0x080fe40000400000 */
[----:B0-----:R-:W3:Y:S04]  /*7290*/  LDL.LU R18, [R1+0x64] ;  /* 0x0000640001127983 */ /* 0x001ee80000300800 */
[----:B------:R0:W-:Y:S01]  /*72a0*/  STL [R1+0x4f0], R17 ;  /* 0x0004f01101007387 */ /* 0x0001e20000100800 */
[-C--:B------:R-:W-:Y:S01]  /*72b0*/  FMUL R120, R120, R19.reuse ;  /* 0x0000001378787220 */ /* 0x080fe20000400000 */
[----:B----4-:R-:W-:-:S02]  /*72c0*/  FMUL R106, R106, R19 ;  /* 0x000000136a6a7220 */ /* 0x010fc40000400000 */
[----:B0-----:R-:W4:Y:S04]  /*72d0*/  LDL.LU R17, [R1+0x70] ;  /* 0x0000700001117983 */ /* 0x001f280000300800 */
[----:B------:R0:W-:Y:S01]  /*72e0*/  STL [R1+0x4ec], R125 ;  /* 0x0004ec7d01007387 */ /* 0x0001e20000100800 */
[-C--:B------:R-:W-:Y:S01]  /*72f0*/  FMUL R107, R107, R19.reuse ;  /* 0x000000136b6b7220 */ /* 0x080fe20000400000 */
[-C--:B------:R-:W-:Y:S02]  /*7300*/  FMUL R110, R110, R19.reuse ;  /* 0x000000136e6e7220 */ /* 0x080fe40000400000 */
[----:B0-----:R-:W2:Y:S04]  /*7310*/  LDL.LU R125, [R1+0x74] ;  /* 0x00007400017d7983 */ /* 0x001ea80000300800 */
[----:B------:R0:W-:Y:S01]  /*7320*/  STL [R1+0x4f8], R124 ;  /* 0x0004f87c01007387 */ /* 0x0001e20000100800 */
[-C--:B------:R-:W-:Y:S01]  /*7330*/  FMUL R111, R111, R19.reuse ;  /* 0x000000136f6f7220 */ /* 0x080fe20000400000 */
[----:B------:R-:W-:-:S02]  /*7340*/  FMUL R114, R114, R19 ;  /* 0x0000001372727220 */ /* 0x000fc40000400000 */
[----:B0-----:R-:W3:Y:S04]  /*7350*/  LDL.LU R124, [R1+0x60] ;  /* 0x00006000017c7983 */ /* 0x001ee80000300800 */
[----:B------:R0:W-:Y:S01]  /*7360*/  STL [R1+0x4e8], R121 ;  /* 0x0004e87901007387 */ /* 0x0001e20000100800 */
[-C--:B------:R-:W-:Y:S01]  /*7370*/  FMUL R115, R115, R19.reuse ;  /* 0x0000001373737220 */ /* 0x080fe20000400000 */
[-C--:B------:R-:W-:Y:S02]  /*7380*/  FMUL R118, R118, R19.reuse ;  /* 0x0000001376767220 */ /* 0x080fe40000400000 */
[----:B0-----:R-:W2:Y:S04]  /*7390*/  LDL.LU R121, [R1+0x80] ;  /* 0x0000800001797983 */ /* 0x001ea80000300800 */
[----:B------:R0:W-:Y:S01]  /*73a0*/  STL [R1+0x4fc], R120 ;  /* 0x0004fc7801007387 */ /* 0x0001e20000100800 */
[-C--:B------:R-:W-:Y:S01]  /*73b0*/  FMUL R119, R119, R19.reuse ;  /* 0x0000001377777220 */ /* 0x080fe20000400000 */
[----:B------:R-:W-:-:S02]  /*73c0*/  FMUL R2, R2, R19 ;  /* 0x0000001302027220 */ /* 0x000fc40000400000 */
[----:B0-----:R-:W4:Y:S04]  /*73d0*/  LDL.LU R120, [R1+0x54] ;  /* 0x0000540001787983 */ /* 0x001f280000300800 */
[----:B------:R0:W-:Y:S01]  /*73e0*/  STL [R1+0x500], R106 ;  /* 0x0005006a01007387 */ /* 0x0001e20000100800 */
[----:B------:R-:W-:Y:S01]  /*73f0*/  FMUL R0, R0, R19 ;  /* 0x0000001300007220 */ /* 0x000fe20000400000 */
[----:B------:R-:W-:Y:S01]  /*7400*/  FMUL R98, R98, 1.4426950216293334961 ;  /* 0x3fb8aa3b62627820 */ /* 0x000fe20000400000 */
[----:B------:R-:W-:Y:S01]  /*7410*/  FMUL R75, R75, 1.4426950216293334961 ;  /* 0x3fb8aa3b4b4b7820 */ /* 0x000fe20000400000 */
[----:B------:R-:W-:Y:S01]  /*7420*/  FMUL R10, R10, 1.4426950216293334961 ;  /* 0x3fb8aa3b0a0a7820 */ /* 0x000fe20000400000 */
[----:B------:R-:W-:Y:S01]  /*7430*/  MUFU.EX2 R8, R8 ;  /* 0x0000000800087308 */ /* 0x000fe20000000800 */
[----:B------:R-:W-:Y:S01]  /*7440*/  FMUL R100, R100, 1.4426950216293334961 ;  /* 0x3fb8aa3b64647820 */ /* 0x000fe20000400000 */
[----:B------:R-:W-:Y:S01]  /*7450*/  FMUL R99, R99, 1.4426950216293334961 ;  /* 0x3fb8aa3b63637820 */ /* 0x000fe20000400000 */
[----:B------:R-:W-:-:S05]  /*7460*/  FMUL R97, R97, 1.4426950216293334961 ;  /* 0x3fb8aa3b61617820 */ /* 0x000fca0000400000 */
[----:B------:R-:W-:Y:S01]  /*7470*/  MUFU.EX2 R12, R12 ;  /* 0x0000000c000c7308 */ /* 0x000fe20000000800 */
[----:B0-----:R-:W3:Y:S04]  /*7480*/  LDL.LU R106, [R1+0x50] ;  /* 0x00005000016a7983 */ /* 0x001ee80000300800 */
[----:B------:R0:W-:Y:S01]  /*7490*/  STL [R1+0x504], R107 ;  /* 0x0005046b01007387 */ /* 0x0001e20000100800 */
[----:B------:R-:W-:Y:S01]  /*74a0*/  FMUL R89, R89, 1.4426950216293334961 ;  /* 0x3fb8aa3b59597820 */ /* 0x000fe20000400000 */
[----:B------:R-:W-:Y:S01]  /*74b0*/  FMUL R88, R88, 1.4426950216293334961 ;  /* 0x3fb8aa3b58587820 */ /* 0x000fe20000400000 */
[----:B------:R-:W-:Y:S01]  /*74c0*/  MUFU.EX2 R101, R101 ;  /* 0x0000006500657308 */ /* 0x000fe20000000800 */
[----:B------:R-:W-:Y:S01]  /*74d0*/  FMUL R87, R87, 1.4426950216293334961 ;  /* 0x3fb8aa3b57577820 */ /* 0x000fe20000400000 */
[----:B------:R-:W-:Y:S01]  /*74e0*/  FMUL R82, R82, 1.4426950216293334961 ;  /* 0x3fb8aa3b52527820 */ /* 0x000fe20000400000 */
[----:B------:R-:W-:Y:S01]  /*74f0*/  FMUL R80, R80, 1.4426950216293334961 ;  /* 0x3fb8aa3b50507820 */ /* 0x000fe20000400000 */
[----:B------:R-:W-:Y:S01]  /*7500*/  FMUL R79, R79, 1.4426950216293334961 ;  /* 0x3fb8aa3b4f4f7820 */ /* 0x000fe20000400000 */
[----:B------:R-:W-:Y:S01]  /*7510*/  FMUL R78, R78, 1.4426950216293334961 ;  /* 0x3fb8aa3b4e4e7820 */ /* 0x000fe20000400000 */
[----:B------:R-:W-:Y:S01]  /*7520*/  FMUL R77, R77, 1.4426950216293334961 ;  /* 0x3fb8aa3b4d4d7820 */ /* 0x000fe20000400000 */
[----:B0-----:R-:W2:Y:S04]  /*7530*/  LDL.LU R107, [R1+0x44] ;  /* 0x00004400016b7983 */ /* 0x001ea80000300800 */
[----:B------:R0:W-:Y:S01]  /*7540*/  STL [R1+0x508], R110 ;  /* 0x0005086e01007387 */ /* 0x0001e20000100800 */
[----:B------:R-:W-:Y:S01]  /*7550*/  FMUL R76, R76, 1.4426950216293334961 ;  /* 0x3fb8aa3b4c4c7820 */ /* 0x000fe20000400000 */
        /* <DEDUP_REMOVED lines=8> */
[----:B0-----:R-:W4:Y:S04]  /*75e0*/  LDL.LU R110, [R1+0x40] ;  /* 0x00004000016e7983 */ /* 0x001f280000300800 */
[----:B------:R0:W-:Y:S01]  /*75f0*/  STL [R1+0x50c], R111 ;  /* 0x00050c6f01007387 */ /* 0x0001e20000100800 */
[----:B------:R-:W-:Y:S01]  /*7600*/  FMUL R66, R66, 1.4426950216293334961 ;  /* 0x3fb8aa3b42427820 */ /* 0x000fe20000400000 */
[----:B------:R-:W-:Y:S01]  /*7610*/  FMUL R65, R65, 1.4426950216293334961 ;  /* 0x3fb8aa3b41417820 */ /* 0x000fe20000400000 */
[----:B------:R-:W-:Y:S01]  /*7620*/  FMUL R63, R63, 1.4426950216293334961 ;  /* 0x3fb8aa3b3f3f7820 */ /* 0x000fe20000400000 */
[----:B------:R-:W-:Y:S01]  /*7630*/  FMUL R46, R46, 1.4426950216293334961 ;  /* 0x3fb8aa3b2e2e7820 */ /* 0x000fe20000400000 */
[----:B------:R-:W-:Y:S01]  /*7640*/  FMUL R20, R20, 1.4426950216293334961 ;  /* 0x3fb8aa3b14147820 */ /* 0x000fe20000400000 */
[----:B------:R-:W-:Y:S01]  /*7650*/  MUFU.EX2 R60, R60 ;  /* 0x0000003c003c7308 */ /* 0x000fe20000000800 */
[----:B------:R-:W-:Y:S01]  /*7660*/  F2FP.BF16.F32.PACK_AB R31, R84, R85 ;  /* 0x00000055541f723e */ /* 0x000fe200000010ff */
[----:B------:R0:W-:Y:S06]  /*7670*/  MEMBAR.ALL.CTA ;  /* 0x0000000000007992 */ /* 0x0001ec0000008000 */
[----:B0-----:R-:W0:Y:S04]  /*7680*/  FENCE.VIEW.ASYNC.S ;  /* 0x00000000000073c6 */ /* 0x001e280000000000 */
[----:B------:R-:W3:Y:S04]  /*7690*/  LDL.LU R111, [R1+0x34] ;  /* 0x00003400016f7983 */ /* 0x000ee80000300800 */
[----:B------:R0:W-:Y:S04]  /*76a0*/  STL [R1+0x510], R114 ;  /* 0x0005107201007387 */ /* 0x0001e80000100800 */
[----:B0-----:R-:W2:Y:S04]  /*76b0*/  LDL.LU R114, [R1+0x30] ;  /* 0x0000300001727983 */ /* 0x001ea80000300800 */
[----:B------:R0:W-:Y:S04]  /*76c0*/  STL [R1+0x514], R115 ;  /* 0x0005147301007387 */ /* 0x0001e80000100800 */
[----:B0-----:R-:W4:Y:S04]  /*76d0*/  LDL.LU R115, [R1+0x24] ;  /* 0x0000240001737983 */ /* 0x001f280000300800 */
[----:B------:R0:W-:Y:S04]  /*76e0*/  STL [R1+0x518], R118 ;  /* 0x0005187601007387 */ /* 0x0001e80000100800 */
[----:B0-----:R-:W3:Y:S04]  /*76f0*/  LDL.LU R118, [R1+0x20] ;  /* 0x0000200001767983 */ /* 0x001ee80000300800 */
[----:B------:R0:W-:Y:S04]  /*7700*/  STL [R1+0x51c], R119 ;  /* 0x00051c7701007387 */ /* 0x0001e80000100800 */
[----:B0-----:R-:W3:Y:S04]  /*7710*/  LDL.LU R119, [R1+0x14] ;  /* 0x0000140001777983 */ /* 0x001ee80000300800 */
[----:B------:R0:W-:Y:S04]  /*7720*/  STL [R1+0x520], R2 ;  /* 0x0005200201007387 */ /* 0x0001e80000100800 */
[----:B0-----:R-:W3:Y:S04]  /*7730*/  LDL.LU R2, [R1+0x10] ;  /* 0x0000100001027983 */ /* 0x001ee80000300800 */
[----:B------:R0:W-:Y:S04]  /*7740*/  STL [R1+0x524], R0 ;  /* 0x0005240001007387 */ /* 0x0001e80000100800 */
[----:B0-----:R-:W3:Y:S04]  /*7750*/  LDL.LU R0, [R1+0x4] ;  /* 0x0000040001007983 */ /* 0x001ee80000300800 */
[----:B------:R0:W-:Y:S04]  /*7760*/  STL [R1+0x348], R19 ;  /* 0x0003481301007387 */ /* 0x0001e80000100800 */
[----:B0-----:R-:W3:Y:S01]  /*7770*/  LDL.LU R19, [R1+0x84] ;  /* 0x0000840001137983 */ /* 0x001ee20000300800 */
[----:B------:R-:W0:Y:S08]  /*7780*/  MUFU.EX2 R98, R98 ;  /* 0x0000006200627308 */ /* 0x000e300000000800 */
[----:B------:R-:W0:Y:S01]  /*7790*/  MUFU.EX2 R75, R75 ;  /* 0x0000004b004b7308 */ /* 0x000e220000000800 */
[----:B-1----:R-:W-:-:S07]  /*77a0*/  FMUL R24, R24, R61 ;  /* 0x0000003d18187220 */ /* 0x002fce0000400000 */
[----:B------:R-:W1:Y:S01]  /*77b0*/  MUFU.EX2 R10, R10 ;  /* 0x0000000a000a7308 */ /* 0x000e620000000800 */
[----:B------:R-:W-:Y:S04]  /*77c0*/  STL [R1], R24 ;  /* 0x0000001801007387 */ /* 0x000fe80000100800 */
[----:B------:R-:W-:Y:S03]  /*77d0*/  STL [R1+0x370], R61 ;  /* 0x0003703d01007387 */ /* 0x000fe60000100800 */
[----:B------:R-:W1:Y:S01]  /*77e0*/  MUFU.EX2 R100, R100 ;  /* 0x0000006400647308 */ /* 0x000e620000000800 */
[----:B------:R-:W-:Y:S07]  /*77f0*/  STL [R1+0x37c], R96 ;  /* 0x00037c6001007387 */ /* 0x000fee0000100800 */
[----:B------:R-:W1:Y:S01]  /*7800*/  MUFU.EX2 R99, R99 ;  /* 0x0000006300637308 */ /* 0x000e620000000800 */
[----:B0-----:R-:W-:Y:S01]  /*7810*/  STL [R1+0x378], R98 ;  /* 0x0003786201007387 */ /* 0x001fe20000100800 */
[----:B------:R-:W-:-:S06]  /*7820*/  F2FP.BF16.F32.PACK_AB R40, R4, R15 ;  /* 0x0000000f0428723e */ /* 0x000fcc00000010ff */
[----:B------:R-:W0:Y:S01]  /*7830*/  MUFU.EX2 R97, R97 ;  /* 0x0000006100617308 */ /* 0x000e220000000800 */
[----:B------:R-:W-:Y:S04]  /*7840*/  STL [R1+0x374], R75 ;  /* 0x0003744b01007387 */ /* 0x000fe80000100800 */
[----:B------:R-:W-:Y:S03]  /*7850*/  STL [R1+0x34c], R9 ;  /* 0x00034c0901007387 */ /* 0x000fe60000100800 */
[----:B------:R-:W-:Y:S01]  /*7860*/  MUFU.EX2 R89, R89 ;  /* 0x0000005900597308 */ /* 0x000fe20000000800 */
[----:B------:R-:W-:Y:S04]  /*7870*/  STL [R1+0x350], R8 ;  /* 0x0003500801007387 */ /* 0x000fe80000100800 */
[----:B------:R-:W-:Y:S03]  /*7880*/  STL [R1+0x358], R11 ;  /* 0x0003580b01007387 */ /* 0x000fe60000100800 */
[----:B------:R-:W0:Y:S01]  /*7890*/  MUFU.EX2 R88, R88 ;  /* 0x0000005800587308 */ /* 0x000e220000000800 */
[----:B------:R-:W-:Y:S07]  /*78a0*/  STL [R1+0x354], R13 ;  /* 0x0003540d01007387 */ /* 0x000fee0000100800 */
[----:B------:R-:W0:Y:S01]  /*78b0*/  MUFU.EX2 R87, R87 ;  /* 0x0000005700577308 */ /* 0x000e220000000800 */
[----:B-1----:R-:W-:Y:S04]  /*78c0*/  STL [R1+0x360], R10 ;  /* 0x0003600a01007387 */ /* 0x002fe80000100800 */
[----:B------:R-:W-:Y:S03]  /*78d0*/  STL [R1+0x35c], R12 ;  /* 0x00035c0c01007387 */ /* 0x000fe60000100800 */
[----:B------:R-:W1:Y:S01]  /*78e0*/  MUFU.EX2 R82, R82 ;  /* 0x0000005200527308 */ /* 0x000e620000000800 */
[----:B------:R-:W-:Y:S07]  /*78f0*/  STL [R1+0x36c], R40 ;  /* 0x00036c2801007387 */ /* 0x000fee0000100800 */
[----:B------:R-:W1:Y:S01]  /*7900*/  MUFU.EX2 R80, R80 ;  /* 0x0000005000507308 */ /* 0x000e620000000800 */
[----:B------:R-:W-:Y:S07]  /*7910*/  STL [R1+0x368], R15 ;  /* 0x0003680f01007387 */ /* 0x000fee0000100800 */
[----:B------:R-:W-:Y:S01]  /*7920*/  MUFU.EX2 R79, R79 ;  /* 0x0000004f004f7308 */ /* 0x000fe20000000800 */
[----:B------:R-:W-:Y:S07]  /*7930*/  STL [R1+0x364], R4 ;  /* 0x0003640401007387 */ /* 0x000fee0000100800 */
[----:B------:R-:W1:Y:S01]  /*7940*/  MUFU.EX2 R78, R78 ;  /* 0x0000004e004e7308 */ /* 0x000e620000000800 */
[----:B------:R-:W-:Y:S07]  /*7950*/  STL.64 [R1+0x4d8], R102 ;  /* 0x0004d86601007387 */ /* 0x000fee0000100a00 */
[----:B------:R-:W-:Y:S01]  /*7960*/  MUFU.EX2 R77, R77 ;  /* 0x0000004d004d7308 */ /* 0x000fe20000000800 */
[----:B------:R-:W-:Y:S07]  /*7970*/  STL.64 [R1+0x4d0], R100 ;  /* 0x0004d06401007387 */ /* 0x000fee0000100a00 */
[----:B------:R-:W1:Y:S01]  /*7980*/  MUFU.EX2 R76, R76 ;  /* 0x0000004c004c7308 */ /* 0x000e620000000800 */
[----:B------:R-:W-:Y:S07]  /*7990*/  STL [R1+0x4cc], R99 ;  /* 0x0004cc6301007387 */ /* 0x000fee0000100800 */
[----:B------:R-:W1:Y:S01]  /*79a0*/  MUFU.EX2 R74, R74 ;  /* 0x0000004a004a7308 */ /* 0x000e620000000800 */
[----:B0-----:R-:W-:Y:S07]  /*79b0*/  STL [R1+0x4c8], R97 ;  /* 0x0004c86101007387 */ /* 0x001fee0000100800 */
[----:B------:R-:W-:Y:S01]  /*79c0*/  MUFU.EX2 R73, R73 ;  /* 0x0000004900497308 */ /* 0x000fe20000000800 */
[----:B------:R-:W-:Y:S07]  /*79d0*/  STL.64 [R1+0x4c0], R94 ;  /* 0x0004c05e01007387 */ /* 0x000fee0000100a00 */
[----:B------:R-:W0:Y:S01]  /*79e0*/  MUFU.EX2 R72, R72 ;  /* 0x0000004800487308 */ /* 0x000e220000000800 */
[----:B------:R-:W-:Y:S07]  /*79f0*/  STL.64 [R1+0x4b8], R92 ;  /* 0x0004b85c01007387 */ /* 0x000fee0000100a00 */
[----:B------:R-:W-:Y:S01]  /*7a00*/  MUFU.EX2 R71, R71 ;  /* 0x0000004700477308 */ /* 0x000fe20000000800 */
[----:B------:R-:W-:Y:S07]  /*7a10*/  STL.64 [R1+0x4b0], R90 ;  /* 0x0004b05a01007387 */ /* 0x000fee0000100a00 */
[----:B------:R-:W0:Y:S01]  /*7a20*/  MUFU.EX2 R70, R70 ;  /* 0x0000004600467308 */ /* 0x000e220000000800 */
[----:B------:R-:W-:Y:S07]  /*7a30*/  STL.64 [R1+0x4a8], R88 ;  /* 0x0004a85801007387 */ /* 0x000fee0000100a00 */
[----:B------:R-:W-:Y:S08]  /*7a40*/  MUFU.EX2 R69, R69 ;  /* 0x0000004500457308 */ /* 0x000ff00000000800 */
[----:B------:R-:W0:Y:S01]  /*7a50*/  MUFU.EX2 R68, R68 ;  /* 0x0000004400447308 */ /* 0x000e220000000800 */
[----:B------:R-:W-:Y:S07]  /*7a60*/  STL.64 [R1+0x4a0], R86 ;  /* 0x0004a05601007387 */ /* 0x000fee0000100a00 */
[----:B------:R-:W-:Y:S08]  /*7a70*/  MUFU.EX2 R67, R67 ;  /* 0x0000004300437308 */ /* 0x000ff00000000800 */
[----:B------:R-:W4:Y:S01]  /*7a80*/  MUFU.EX2 R66, R66 ;  /* 0x0000004200427308 */ /* 0x000f220000000800 */
[----:B------:R-:W-:Y:S07]  /*7a90*/  STL.64 [R1+0x498], R84 ;  /* 0x0004985401007387 */ /* 0x000fee0000100a00 */
[----:B------:R-:W-:Y:S08]  /*7aa0*/  MUFU.EX2 R65, R65 ;  /* 0x0000004100417308 */ /* 0x000ff00000000800 */
[----:B------:R-:W3:Y:S01]  /*7ab0*/  MUFU.EX2 R64, R46 ;  /* 0x0000002e00407308 */ /* 0x000ee20000000800 */
[----:B-1----:R-:W-:Y:S07]  /*7ac0*/  STL.64 [R1+0x490], R82 ;  /* 0x0004905201007387 */ /* 0x002fee0000100a00 */
[----:B------:R-:W1:Y:S01]  /*7ad0*/  MUFU.EX2 R63, R63 ;  /* 0x0000003f003f7308 */ /* 0x000e620000000800 */
[----:B------:R-:W-:Y:S07]  /*7ae0*/  STL.64 [R1+0x488], R80 ;  /* 0x0004885001007387 */ /* 0x000fee0000100a00 */
[----:B------:R-:W1:Y:S01]  /*7af0*/  MUFU.EX2 R20, R20 ;  /* 0x0000001400147308 */ /* 0x000e620000000800 */
[----:B------:R-:W-:Y:S04]  /*7b00*/  STL.64 [R1+0x480], R78 ;  /* 0x0004804e01007387 */ /* 0x000fe80000100a00 */
[----:B------:R-:W-:Y:S04]  /*7b10*/  STL.64 [R1+0x478], R76 ;  /* 0x0004784c01007387 */ /* 0x000fe80000100a00 */
[----:B------:R-:W-:Y:S04]  /*7b20*/  STL [R1+0x470], R74 ;  /* 0x0004704a01007387 */ /* 0x000fe80000100800 */
[----:B0-----:R-:W-:Y:S04]  /*7b30*/  STL.64 [R1+0x468], R72 ;  /* 0x0004684801007387 */ /* 0x001fe80000100a00 */
[----:B------:R-:W-:Y:S04]  /*7b40*/  STL.64 [R1+0x460], R70 ;  /* 0x0004604601007387 */ /* 0x000fe80000100a00 */
[----:B------:R-:W-:Y:S01]  /*7b50*/  STL.64 [R1+0x458], R68 ;  /* 0x0004584401007387 */ /* 0x000fe20000100a00 */
[----:B----4-:R-:W-:-:S03]  /*7b60*/  FMUL R115, R115, R61 ;  /* 0x0000003d73737220 */ /* 0x010fc60000400000 */
[----:B------:R-:W-:Y:S01]  /*7b70*/  STL.64 [R1+0x450], R66 ;  /* 0x0004504201007387 */ /* 0x000fe20000100a00 */
[-C--:B--2---:R-:W-:Y:S01]  /*7b80*/  FMUL R114, R114, R61.reuse ;  /* 0x0000003d72727220 */ /* 0x084fe20000400000 */
[-C--:B---3--:R-:W-:Y:S02]  /*7b90*/  FMUL R118, R118, R61.reuse ;  /* 0x0000003d76767220 */ /* 0x088fe40000400000 */
[----:B------:R-:W-:Y:S01]  /*7ba0*/  STL.64 [R1+0x448], R64 ;  /* 0x0004484001007387 */ /* 0x000fe20000100a00 */
[-C--:B------:R-:W-:Y:S01]  /*7bb0*/  FMUL R111, R111, R61.reuse ;  /* 0x0000003d6f6f7220 */ /* 0x080fe20000400000 */
[-C--:B------:R-:W-:Y:S01]  /*7bc0*/  FMUL R110, R110, R61.reuse ;  /* 0x0000003d6e6e7220 */ /* 0x080fe20000400000 */
[-C--:B------:R-:W-:Y:S01]  /*7bd0*/  FMUL R107, R107, R61.reuse ;  /* 0x0000003d6b6b7220 */ /* 0x080fe20000400000 */
[----:B-1----:R-:W-:Y:S01]  /*7be0*/  STL.64 [R1+0x440], R62 ;  /* 0x0004403e01007387 */ /* 0x002fe20000100a00 */
[-C--:B------:R-:W-:Y:S01]  /*7bf0*/  FMUL R106, R106, R61.reuse ;  /* 0x0000003d6a6a7220 */ /* 0x080fe20000400000 */
        /* <DEDUP_REMOVED lines=21> */
[----:B------:R-:W-:Y:S01]  /*7d50*/  FMUL R3, R3, R61 ;  /* 0x0000003d03037220 */ /* 0x000fe20000400000 */
[----:B------:R-:W-:Y:S01]  /*7d60*/  F2FP.BF16.F32.PACK_AB R42, R60, R59 ;  /* 0x0000003b3c2a723e */ /* 0x000fe200000010ff */
[----:B------:R0:W-:Y:S01]  /*7d70*/  STL [R1+0x438], R60 ;  /* 0x0004383c01007387 */ /* 0x0001e20000100800 */
[----:B------:R-:W-:-:S02]  /*7d80*/  F2FP.BF16.F32.PACK_AB R30, R20, R62 ;  /* 0x0000003e141e723e */ /* 0x000fc400000010ff */
[----:B------:R-:W-:Y:S01]  /*7d90*/  F2FP.BF16.F32.PACK_AB R28, R63, R64 ;  /* 0x000000403f1c723e */ /* 0x000fe200000010ff */
[-C--:B------:R-:W-:Y:S01]  /*7da0*/  FMUL R0, R0, R61.reuse ;  /* 0x0000003d00007220 */ /* 0x080fe20000400000 */
[----:B0-----:R-:W2:Y:S01]  /*7db0*/  LDL.LU R60, [R1] ;  /* 0x00000000013c7983 */ /* 0x001ea20000300800 */
[----:B------:R-:W-:Y:S01]  /*7dc0*/  F2FP.BF16.F32.PACK_AB R26, R65, R66 ;  /* 0x00000042411a723e */ /* 0x000fe200000010ff */
[----:B------:R-:W-:Y:S02]  /*7dd0*/  IMAD.MOV.U32 R64, RZ, RZ, R2 ;  /* 0x000000ffff407224 */ /* 0x000fe400078e0002 */
[----:B------:R-:W-:Y:S01]  /*7de0*/  IMAD.MOV.U32 R65, RZ, RZ, R119 ;  /* 0x000000ffff417224 */ /* 0x000fe200078e0077 */
[----:B------:R-:W-:Y:S01]  /*7df0*/  F2FP.BF16.F32.PACK_AB R24, R67, R68 ;  /* 0x000000444318723e */ /* 0x000fe200000010ff */
[----:B------:R-:W-:Y:S01]  /*7e00*/  FMUL R19, R19, R61 ;  /* 0x0000003d13137220 */ /* 0x000fe20000400000 */
[----:B------:R-:W-:Y:S02]  /*7e10*/  IMAD.MOV.U32 R61, RZ, RZ, R0 ;  /* 0x000000ffff3d7224 */ /* 0x000fe400078e0000 */
[----:B------:R-:W3:Y:S04]  /*7e20*/  LDL.LU R0, [R1+0x524] ;  /* 0x0005240001007983 */ /* 0x000ee80000300800 */
[----:B------:R-:W2:Y:S04]  /*7e30*/  LDL.LU R62, [R1+0x8] ;  /* 0x00000800013e7983 */ /* 0x000ea80000300800 */
[----:B------:R-:W2:Y:S01]  /*7e40*/  LDL.LU R63, [R1+0xc] ;  /* 0x00000c00013f7983 */ /* 0x000ea20000300800 */
[----:B------:R-:W-:-:S03]  /*7e50*/  F2FP.BF16.F32.PACK_AB R46, R69, R70 ;  /* 0x00000046452e723e */ /* 0x000fc600000010ff */
[----:B------:R-:W4:Y:S01]  /*7e60*/  LDL.LU R2, [R1+0x520] ;  /* 0x0005200001027983 */ /* 0x000f220000300800 */
[----:B------:R-:W-:-:S03]  /*7e70*/  MOV R68, R118 ;  /* 0x0000007600447202 */ /* 0x000fc60000000f00 */
[----:B------:R-:W2:Y:S01]  /*7e80*/  LDL.LU R119, [R1+0x51c] ;  /* 0x00051c0001777983 */ /* 0x000ea20000300800 */
[----:B------:R-:W-:-:S03]  /*7e90*/  IMAD.MOV.U32 R69, RZ, RZ, R115 ;  /* 0x000000ffff457224 */ /* 0x000fc600078e0073 */
[----:B------:R-:W2:Y:S01]  /*7ea0*/  LDL.LU R66, [R1+0x18] ;  /* 0x0000180001427983 */ /* 0x000ea20000300800 */
[----:B------:R-:W-:-:S03]  /*7eb0*/  F2FP.BF16.F32.PACK_AB R44, R71, R72 ;  /* 0x00000048472c723e */ /* 0x000fc600000010ff */
[----:B------:R-:W2:Y:S01]  /*7ec0*/  LDL.LU R67, [R1+0x1c] ;  /* 0x00001c0001437983 */ /* 0x000ea20000300800 */
[----:B------:R-:W-:-:S03]  /*7ed0*/  F2FP.BF16.F32.PACK_AB R50, R73, R74 ;  /* 0x0000004a4932723e */ /* 0x000fc600000010ff */
[----:B------:R-:W2:Y:S01]  /*7ee0*/  LDL.LU R118, [R1+0x518] ;  /* 0x0005180001767983 */ /* 0x000ea20000300800 */
[----:B------:R-:W-:-:S03]  /*7ef0*/  IMAD.MOV.U32 R72, RZ, RZ, R114 ;  /* 0x000000ffff487224 */ /* 0x000fc600078e0072 */
        /* <DEDUP_REMOVED lines=38> */
[----:B------:R-:W2:Y:S04]  /*8160*/  LDL.LU R17, [R1+0x4f0] ;  /* 0x0004f00001117983 */ /* 0x000ea80000300800 */
[----:B------:R-:W2:Y:S04]  /*8170*/  LDL.LU R125, [R1+0x4ec] ;  /* 0x0004ec00017d7983 */ /* 0x000ea80000300800 */
[----:B------:R-:W2:Y:S04]  /*8180*/  LDL.LU R90, [R1+0x78] ;  /* 0x00007800015a7983 */ /* 0x000ea80000300800 */
[----:B------:R-:W2:Y:S04]  /*8190*/  LDL.LU R91, [R1+0x7c] ;  /* 0x00007c00015b7983 */ /* 0x000ea80000300800 */
[----:B------:R-:W2:Y:S01]  /*81a0*/  LDL.LU R121, [R1+0x4e8] ;  /* 0x0004e80001797983 */ /* 0x000ea20000300800 */
[----:B------:R-:W-:Y:S01]  /*81b0*/  F2FP.BF16.F32.PACK_AB R53, R99, R101 ;  /* 0x000000656335723e */ /* 0x000fe200000010ff */
[----:B------:R-:W-:Y:S01]  /*81c0*/  IMAD.MOV.U32 R101, RZ, RZ, R122 ;  /* 0x000000ffff657224 */ /* 0x000fe200078e007a */
[----:B------:R-:W-:Y:S01]  /*81d0*/  F2FP.BF16.F32.PACK_AB R51, R103, R100 ;  /* 0x000000646733723e */ /* 0x000fe200000010ff */
[----:B------:R-:W-:Y:S01]  /*81e0*/  IMAD.MOV.U32 R100, RZ, RZ, R123 ;  /* 0x000000ffff647224 */ /* 0x000fe200078e007b */
[----:B------:R-:W-:Y:S01]  /*81f0*/  F2FP.BF16.F32.PACK_AB R45, R94, R102 ;  /* 0x000000665e2d723e */ /* 0x000fe200000010ff */
[----:B------:R-:W-:Y:S01]  /*8200*/  IMAD.MOV.U32 R93, RZ, RZ, R19 ;  /* 0x000000ffff5d7224 */ /* 0x000fe200078e0013 */
[----:B------:R-:W-:-:S02]  /*8210*/  F2FP.BF16.F32.PACK_AB R55, R98, R96 ;  /* 0x000000606237723e */ /* 0x000fc400000010ff */
[----:B------:R-:W-:Y:S01]  /*8220*/  F2FP.BF16.F32.PACK_AB R49, R97, R95 ;  /* 0x0000005f6131723e */ /* 0x000fe200000010ff */
[----:B------:R-:W-:Y:S01]  /*8230*/  IMAD.MOV.U32 R97, RZ, RZ, R7 ;  /* 0x000000ffff617224 */ /* 0x000fe200078e0007 */
[----:B------:R-:W-:Y:S01]  /*8240*/  MOV R96, R5 ;  /* 0x0000000500607202 */ /* 0x000fe20000000f00 */
[----:B---3--:R-:W-:Y:S02]  /*8250*/  IMAD.MOV.U32 R123, RZ, RZ, R0 ;  /* 0x000000ffff7b7224 */ /* 0x008fe400078e0000 */
[----:B----4-:R-:W-:Y:S02]  /*8260*/  IMAD.MOV.U32 R122, RZ, RZ, R2 ;  /* 0x000000ffff7a7224 */ /* 0x010fe400078e0002 */
[----:B--2---:R-:W-:Y:S01]  /*8270*/  IMAD.MOV.U32 R103, RZ, RZ, R120 ;  /* 0x000000ffff677224 */ /* 0x004fe200078e0078 */
[----:B------:R-:W-:Y:S01]  /*8280*/  MOV R120, R43 ;  /* 0x0000002b00787202 */ /* 0x000fe20000000f00 */
[----:B------:R-:W-:Y:S02]  /*8290*/  IMAD.MOV.U32 R99, RZ, RZ, R124 ;  /* 0x000000ffff637224 */ /* 0x000fe400078e007c */
[----:B------:R-:W-:-:S02]  /*82a0*/  IMAD.MOV.U32 R94, RZ, RZ, R18 ;  /* 0x000000ffff5e7224 */ /* 0x000fc400078e0012 */
[----:B------:R-:W2:Y:S01]  /*82b0*/  LDL.LU R18, [R1+0x4e4] ;  /* 0x0004e40001127983 */ /* 0x000ea20000300800 */
[----:B------:R-:W-:-:S03]  /*82c0*/  IMAD.MOV.U32 R95, RZ, RZ, R17 ;  /* 0x000000ffff5f7224 */ /* 0x000fc600078e0011 */
[----:B------:R-:W2:Y:S01]  /*82d0*/  LDL.LU R17, [R1+0x4e0] ;  /* 0x0004e00001117983 */ /* 0x000ea20000300800 */
[----:B------:R-:W-:Y:S02]  /*82e0*/  IMAD.MOV.U32 R98, RZ, RZ, R125 ;  /* 0x000000ffff627224 */ /* 0x000fe400078e007d */
[----:B------:R-:W-:Y:S02]  /*82f0*/  IMAD.MOV.U32 R102, RZ, RZ, R121 ;  /* 0x000000ffff667224 */ /* 0x000fe400078e0079 */
[----:B------:R-:W-:Y:S01]  /*8300*/  IMAD.MOV.U32 R121, RZ, RZ, R3 ;  /* 0x000000ffff797224 */ /* 0x000fe200078e0003 */
[----:B------:R-:W-:Y:S06]  /*8310*/  BAR.SYNC.DEFER_BLOCKING 0x0 ;  /* 0x0000000000007b1d */ /* 0x000fec0000010000 */
[----:B------:R-:W-:-:S06]  /*8320*/  WARPGROUP.ARRIVE ;  /* 0x00000000000079c5 */ /* 0x000fcc0000000000 */
[----:B------:R-:W-:Y:S03]  /*8330*/  HGMMA.64x128x16.F32.BF16 R60, R52, gdesc[UR40], R60, gsb0 ;  /* 0x01e00028343c7df0 */ /* 0x000fe6000800183c */
[----:B------:R-:W-:Y:S02]  /*8340*/  WARPGROUP.DEPBAR.LE gsb0, 0x0 ;  /* 0x00008000000079c5 */ /* 0x000fe40000010000 */
[----:B------:R-:W-:-:S07]  /*8350*/  WARPGROUP.ARRIVE ;  /* 0x00000000000079c5 */ /* 0x000fce0000000000 */
[----:B------:R-:W-:Y:S03]  /*8360*/  HGMMA.64x128x16.F32.BF16 R60, R48, gdesc[UR12], R60, gsb0 ;  /* 0x01e0000c303c7df0 */ /* 0x000fe6000800183c */
[----:B------:R-:W-:Y:S02]  /*8370*/  WARPGROUP.DEPBAR.LE gsb0, 0x0 ;  /* 0x00008000000079c5 */ /* 0x000fe40000010000 */
[----:B------:R-:W-:-:S07]  /*8380*/  WARPGROUP.ARRIVE ;  /* 0x00000000000079c5 */ /* 0x000fce0000000000 */
[----:B------:R-:W-:Y:S03]  /*8390*/  HGMMA.64x128x16.F32.BF16 R60, R44, gdesc[UR16], R60, gsb0 ;  /* 0x01e000102c3c7df0 */ /* 0x000fe6000800183c */
[----:B------:R-:W-:Y:S02]  /*83a0*/  WARPGROUP.DEPBAR.LE gsb0, 0x0 ;  /* 0x00008000000079c5 */ /* 0x000fe40000010000 */
[----:B------:R-:W-:Y:S04]  /*83b0*/  STL.64 [R1], R60 ;  /* 0x0000003c01007387 */ /* 0x000fe80000100a00 */
[----:B------:R-:W-:Y:S04]  /*83c0*/  STL.64 [R1+0x8], R62 ;  /* 0x0000083e01007387 */ /* 0x000fe80000100a00 */
        /* <DEDUP_REMOVED lines=19> */
[----:B------:R0:W-:Y:S04]  /*8500*/  STL.64 [R1+0xa8], R102 ;  /* 0x0000a86601007387 */ /* 0x0001e80000100a00 */
        /* <DEDUP_REMOVED lines=10> */
[----:B0-----:R-:W3:Y:S04]  /*85b0*/  LDL.LU.64 R102, [R1+0x4d8] ;  /* 0x0004d80001667983 */ /* 0x001ee80000300a00 */
[----:B------:R-:W4:Y:S04]  /*85c0*/  LDL.LU.64 R100, [R1+0x4d0] ;  /* 0x0004d00001647983 */ /* 0x000f280000300a00 */
[----:B------:R-:W2:Y:S04]  /*85d0*/  LDL.LU R99, [R1+0x4cc] ;  /* 0x0004cc0001637983 */ /* 0x000ea80000300800 */
[----:B------:R-:W2:Y:S04]  /*85e0*/  LDL.LU R97, [R1+0x4c8] ;  /* 0x0004c80001617983 */ /* 0x000ea80000300800 */
[----:B------:R-:W2:Y:S04]  /*85f0*/  LDL.LU.64 R94, [R1+0x4c0] ;  /* 0x0004c000015e7983 */ /* 0x000ea80000300a00 */
        /* <DEDUP_REMOVED lines=9> */
[----:B------:R-:W2:Y:S04]  /*8690*/  LDL.LU R74, [R1+0x470] ;  /* 0x00047000014a7983 */ /* 0x000ea80000300800 */
[----:B------:R-:W2:Y:S04]  /*86a0*/  LDL.LU.64 R72, [R1+0x468] ;  /* 0x0004680001487983 */ /* 0x000ea80000300a00 */
[----:B------:R-:W2:Y:S04]  /*86b0*/  LDL.LU.64 R70, [R1+0x460] ;  /* 0x0004600001467983 */ /* 0x000ea80000300a00 */
[----:B------:R-:W2:Y:S04]  /*86c0*/  LDL.LU.64 R68, [R1+0x458] ;  /* 0x0004580001447983 */ /* 0x000ea80000300a00 */
[----:B------:R-:W2:Y:S04]  /*86d0*/  LDL.LU.64 R66, [R1+0x450] ;  /* 0x0004500001427983 */ /* 0x000ea80000300a00 */
[----:B------:R-:W2:Y:S04]  /*86e0*/  LDL.LU.64 R64, [R1+0x448] ;  /* 0x0004480001407983 */ /* 0x000ea80000300a00 */
[----:B------:R-:W2:Y:S04]  /*86f0*/  LDL.LU.64 R62, [R1+0x440] ;  /* 0x00044000013e7983 */ /* 0x000ea80000300a00 */
[----:B------:R-:W2:Y:S01]  /*8700*/  LDL.LU R60, [R1+0x438] ;  /* 0x00043800013c7983 */ /* 0x000ea20000300800 */
[----:B------:R-:W-:-:S06]  /*8710*/  FMUL R57, R57, 1.4426950216293334961 ;  /* 0x3fb8aa3b39397820 */ /* 0x000fcc0000400000 */
[----:B------:R-:W-:Y:S08]  /*8720*/  MUFU.EX2 R57, R57 ;  /* 0x0000003900397308 */ /* 0x000ff00000000800 */
[----:B------:R-:W0:Y:S01]  /*8730*/  MUFU.EX2 R23, R23 ;  /* 0x0000001700177308 */ /* 0x000e220000000800 */
[----:B------:R-:W-:Y:S02]  /*8740*/  F2FP.BF16.F32.PACK_AB R37, R8, R58 ;  /* 0x0000003a0825723e */ /* 0x000fe400000010ff */
[----:B0-----:R-:W-:Y:S01]  /*8750*/  F2FP.BF16.F32.PACK_AB R34, R57, R23 ;  /* 0x000000173922723e */ /* 0x001fe200000010ff */
[----:B---3--:R-:W-:Y:S04]  /*8760*/  STL.64 [R1+0x430], R102 ;  /* 0x0004306601007387 */ /* 0x008fe80000100a00 */
[----:B----4-:R-:W-:Y:S04]  /*8770*/  STL.64 [R1+0x428], R100 ;  /* 0x0004286401007387 */ /* 0x010fe80000100a00 */
[----:B--2---:R-:W-:Y:S04]  /*8780*/  STL [R1+0x424], R99 ;  /* 0x0004246301007387 */ /* 0x004fe80000100800 */
[----:B------:R-:W-:Y:S04]  /*8790*/  STL [R1+0x420], R97 ;  /* 0x0004206101007387 */ /* 0x000fe80000100800 */
        /* <DEDUP_REMOVED lines=10> */
[----:B------:R-:W-:Y:S04]  /*8840*/  STL [R1+0x3c8], R74 ;  /* 0x0003c84a01007387 */ /* 0x000fe80000100800 */
        /* <DEDUP_REMOVED lines=8> */
[----:B------:R0:W-:Y:S04]  /*88d0*/  STL.64 [R1+0x380], R56 ;  /* 0x0003803801007387 */ /* 0x0001e80000100a00 */
[----:B------:R-:W2:Y:S04]  /*88e0*/  LDL.LU.64 R44, [R1] ;  /* 0x00000000012c7983 */ /* 0x000ea80000300a00 */
[----:B------:R-:W2:Y:S04]  /*88f0*/  LDL.LU.64 R46, [R1+0x8] ;  /* 0x00000800012e7983 */ /* 0x000ea80000300a00 */
[----:B------:R-:W2:Y:S04]  /*8900*/  LDL.LU.64 R48, [R1+0x10] ;  /* 0x0000100001307983 */ /* 0x000ea80000300a00 */
[----:B------:R-:W2:Y:S04]  /*8910*/  LDL.LU.64 R50, [R1+0x18] ;  /* 0x0000180001327983 */ /* 0x000ea80000300a00 */
[----:B------:R-:W2:Y:S04]  /*8920*/  LDL.LU.64 R52, [R1+0x20] ;  /* 0x0000200001347983 */ /* 0x000ea80000300a00 */
[----:B------:R-:W2:Y:S04]  /*8930*/  LDL.LU.64 R54, [R1+0x28] ;  /* 0x0000280001367983 */ /* 0x000ea80000300a00 */
[----:B0-----:R-:W2:Y:S04]  /*8940*/  LDL.LU.64 R56, [R1+0x30] ;  /* 0x0000300001387983 */ /* 0x001ea80000300a00 */
        /* <DEDUP_REMOVED lines=24> */
[----:B------:R-:W2:Y:S01]  /*8ad0*/  LDL.LU.64 R106, [R1+0xf8] ;  /* 0x0000f800016a7983 */ /* 0x000ea20000300a00 */
[----:B------:R-:W-:Y:S01]  /*8ae0*/  FMUL R22, R22, 1.4426950216293334961 ;  /* 0x3fb8aa3b16167820 */ /* 0x000fe20000400000 */
[----:B------:R-:W-:Y:S08]  /*8af0*/  MUFU.EX2 R21, R21 ;  /* 0x0000001500157308 */ /* 0x000ff00000000800 */
[----:B------:R-:W0:Y:S02]  /*8b00*/  MUFU.EX2 R22, R22 ;  /* 0x0000001600167308 */ /* 0x000e240000000800 */
[----:B0-----:R-:W-:Y:S01]  /*8b10*/  F2FP.BF16.F32.PACK_AB R32, R22, R21 ;  /* 0x000000151620723e */ /* 0x001fe200000010ff */
[----:B--2---:R-:W-:-:S06]  /*8b20*/  WARPGROUP.ARRIVE ;  /* 0x00000000000079c5 */ /* 0x004fcc0000000000 */
[----:B------:R-:W-:Y:S03]  /*8b30*/  HGMMA.64x128x16.F32.BF16 R44, R24, gdesc[UR20], R44, gsb0 ;  /* 0x01e00014182c7df0 */ /* 0x000fe6000800182c */
[----:B------:R-:W-:Y:S02]  /*8b40*/  WARPGROUP.DEPBAR.LE gsb0, 0x0 ;  /* 0x00008000000079c5 */ /* 0x000fe40000010000 */
[----:B------:R-:W-:-:S07]  /*8b50*/  WARPGROUP.ARRIVE ;  /* 0x00000000000079c5 */ /* 0x000fce0000000000 */
[----:B------:R-:W-:Y:S01]  /*8b60*/  HGMMA.64x128x16.F32.BF16 R44, R28, gdesc[UR24], R44, gsb0 ;  /* 0x01e000181c2c7df0 */ /* 0x000fe2000800182c */
[----:B------:R-:W-:Y:S02]  /*8b70*/  F2FP.BF16.F32.PACK_AB R36, R9, R6 ;  /* 0x000000060924723e */ /* 0x000fe400000010ff */
[----:B------:R-:W-:Y:S02]  /*8b80*/  F2FP.BF16.F32.PACK_AB R38, R13, R11 ;  /* 0x0000000b0d26723e */ /* 0x000fe400000010ff */
[----:B------:R-:W-:Y:S01]  /*8b90*/  F2FP.BF16.F32.PACK_AB R39, R12, R10 ;  /* 0x0000000a0c27723e */ /* 0x000fe200000010ff */
[----:B------:R-:W-:Y:S02]  /*8ba0*/  WARPGROUP.DEPBAR.LE gsb0, 0x0 ;  /* 0x00008000000079c5 */ /* 0x000fe40000010000 */
[----:B------:R-:W-:-:S06]  /*8bb0*/  WARPGROUP.ARRIVE ;  /* 0x00000000000079c5 */ /* 0x000fcc0000000000 */
[----:B------:R-:W-:Y:S03]  /*8bc0*/  HGMMA.64x128x16.F32.BF16 R44, R32, gdesc[UR28], R44, gsb0 ;  /* 0x01e0001c202c7df0 */ /* 0x000fe6000800182c */
[----:B------:R-:W-:Y:S02]  /*8bd0*/  WARPGROUP.DEPBAR.LE gsb0, 0x0 ;  /* 0x00008000000079c5 */ /* 0x000fe40000010000 */
[----:B------:R-:W-:-:S07]  /*8be0*/  WARPGROUP.ARRIVE ;  /* 0x00000000000079c5 */ /* 0x000fce0000000000 */
[----:B------:R-:W-:Y:S03]  /*8bf0*/  HGMMA.64x128x16.F32.BF16 R44, R36, gdesc[UR32], R44, gsb0 ;  /* 0x01e00020242c7df0 */ /* 0x000fe6000800182c */
[----:B------:R-:W-:Y:S02]  /*8c00*/  WARPGROUP.DEPBAR.LE gsb0, 0x0 ;  /* 0x00008000000079c5 */ /* 0x000fe40000010000 */
        /* <DEDUP_REMOVED lines=14> */
[----:B------:R1:W-:Y:S04]  /*8cf0*/  STL.64 [R1+0xf8], R106 ;  /* 0x0000f86a01007387 */ /* 0x0003e80000100a00 */
[----:B0-----:R-:W2:Y:S04]  /*8d00*/  LDL.LU.64 R102, [R1+0x430] ;  /* 0x0004300001667983 */ /* 0x001ea80000300a00 */
[----:B------:R-:W3:Y:S04]  /*8d10*/  LDL.LU.64 R100, [R1+0x428] ;  /* 0x0004280001647983 */ /* 0x000ee80000300a00 */
[----:B------:R-:W3:Y:S04]  /*8d20*/  LDL.LU R99, [R1+0x424] ;  /* 0x0004240001637983 */ /* 0x000ee80000300800 */
[----:B------:R-:W4:Y:S04]  /*8d30*/  LDL.LU R97, [R1+0x420] ;  /* 0x0004200001617983 */ /* 0x000f280000300800 */
[----:B------:R-:W2:Y:S04]  /*8d40*/  LDL.LU.64 R94, [R1+0x418] ;  /* 0x00041800015e7983 */ /* 0x000ea80000300a00 */
[----:B------:R-:W4:Y:S04]  /*8d50*/  LDL.LU.64 R92, [R1+0x410] ;  /* 0x00041000015c7983 */ /* 0x000f280000300a00 */
[----:B------:R-:W4:Y:S04]  /*8d60*/  LDL.LU.64 R90, [R1+0x408] ;  /* 0x00040800015a7983 */ /* 0x000f280000300a00 */
[----:B------:R-:W4:Y:S04]  /*8d70*/  LDL.LU.64 R88, [R1+0x400] ;  /* 0x0004000001587983 */ /* 0x000f280000300a00 */
[----:B------:R-:W4:Y:S01]  /*8d80*/  LDL.LU.64 R86, [R1+0x3f8] ;  /* 0x0003f80001567983 */ /* 0x000f220000300a00 */
[----:B------:R-:W-:-:S03]  /*8d90*/  IMAD.MOV.U32 R108, RZ, RZ, R76 ;  /* 0x000000ffff6c7224 */ /* 0x000fc600078e004c */
[----:B------:R-:W4:Y:S01]  /*8da0*/  LDL.LU.64 R84, [R1+0x3f0] ;  /* 0x0003f00001547983 */ /* 0x000f220000300a00 */
[----:B-1----:R-:W-:-:S03]  /*8db0*/  IMAD.MOV.U32 R107, RZ, RZ, R77 ;  /* 0x000000ffff6b7224 */ /* 0x002fc600078e004d */
[----:B------:R-:W4:Y:S01]  /*8dc0*/  LDL.LU.64 R82, [R1+0x3e8] ;  /* 0x0003e80001527983 */ /* 0x000f220000300a00 */
[----:B------:R-:W-:-:S03]  /*8dd0*/  IMAD.MOV.U32 R110, RZ, RZ, R74 ;  /* 0x000000ffff6e7224 */ /* 0x000fc600078e004a */
[----:B------:R-:W3:Y:S01]  /*8de0*/  LDL.LU.64 R80, [R1+0x3e0] ;  /* 0x0003e00001507983 */ /* 0x000ee20000300a00 */
[----:B------:R-:W-:Y:S01]  /*8df0*/  MOV R112, R72 ;  /* 0x0000004800707202 */ /* 0x000fe20000000f00 */
[----:B------:R-:W-:Y:S02]  /*8e00*/  IMAD.MOV.U32 R111, RZ, RZ, R73 ;  /* 0x000000ffff6f7224 */ /* 0x000fe400078e0049 */
[----:B------:R-:W3:Y:S01]  /*8e10*/  LDL.LU.64 R78, [R1+0x3d8] ;  /* 0x0003d800014e7983 */ /* 0x000ee20000300a00 */
[----:B------:R-:W-:-:S03]  /*8e20*/  IMAD.MOV.U32 R114, RZ, RZ, R70 ;  /* 0x000000ffff727224 */ /* 0x000fc600078e0046 */
[----:B------:R-:W2:Y:S01]  /*8e30*/  LDL.LU.64 R76, [R1+0x3d0] ;  /* 0x0003d000014c7983 */ /* 0x000ea20000300a00 */
[----:B------:R-:W-:-:S03]  /*8e40*/  IMAD.MOV.U32 R113, RZ, RZ, R71 ;  /* 0x000000ffff717224 */ /* 0x000fc600078e0047 */
[----:B------:R-:W4:Y:S01]  /*8e50*/  LDL.LU R74, [R1+0x3c8] ;  /* 0x0003c800014a7983 */ /* 0x000f220000300800 */
[----:B------:R-:W-:Y:S02]  /*8e60*/  IMAD.MOV.U32 R116, RZ, RZ, R68 ;  /* 0x000000ffff747224 */ /* 0x000fe400078e0044 */
[----:B------:R-:W-:Y:S01]  /*8e70*/  IMAD.MOV.U32 R115, RZ, RZ, R69 ;  /* 0x000000ffff737224 */ /* 0x000fe200078e0045 */
[----:B------:R-:W4:Y:S01]  /*8e80*/  LDL.LU.64 R72, [R1+0x3c0] ;  /* 0x0003c00001487983 */ /* 0x000f220000300a00 */
[----:B------:R-:W-:Y:S01]  /*8e90*/  IMAD.MOV.U32 R118, RZ, RZ, R66 ;  /* 0x000000ffff767224 */ /* 0x000fe200078e0042 */
[----:B------:R-:W-:Y:S01]  /*8ea0*/  MOV R120, R64 ;  /* 0x0000004000787202 */ /* 0x000fe20000000f00 */
[----:B------:R-:W-:Y:S01]  /*8eb0*/  IMAD.MOV.U32 R117, RZ, RZ, R67 ;  /* 0x000000ffff757224 */ /* 0x000fe200078e0043 */
[----:B------:R-:W4:Y:S01]  /*8ec0*/  LDL.LU.64 R70, [R1+0x3b8] ;  /* 0x0003b80001467983 */ /* 0x000f220000300a00 */
[----:B------:R-:W-:-:S03]  /*8ed0*/  IMAD.MOV.U32 R119, RZ, RZ, R65 ;  /* 0x000000ffff777224 */ /* 0x000fc600078e0041 */
[----:B------:R-:W4:Y:S01]  /*8ee0*/  LDL.LU.64 R68, [R1+0x3b0] ;  /* 0x0003b00001447983 */ /* 0x000f220000300a00 */
[----:B------:R-:W-:Y:S02]  /*8ef0*/  IMAD.MOV.U32 R122, RZ, RZ, R62 ;  /* 0x000000ffff7a7224 */ /* 0x000fe400078e003e */
[----:B------:R-:W-:Y:S01]  /*8f00*/  IMAD.MOV.U32 R121, RZ, RZ, R63 ;  /* 0x000000ffff797224 */ /* 0x000fe200078e003f */
[----:B------:R-:W4:Y:S01]  /*8f10*/  LDL.LU.64 R66, [R1+0x3a8] ;  /* 0x0003a80001427983 */ /* 0x000f220000300a00 */
[----:B------:R-:W-:-:S03]  /*8f20*/  IMAD.MOV.U32 R124, RZ, RZ, R60 ;  /* 0x000000ffff7c7224 */ /* 0x000fc600078e003c */
[----:B------:R-:W4:Y:S01]  /*8f30*/  LDL.LU.64 R64, [R1+0x3a0] ;  /* 0x0003a00001407983 */ /* 0x000f220000300a00 */
[----:B------:R-:W-:Y:S01]  /*8f40*/  IMAD.MOV.U32 R3, RZ, RZ, R58 ;  /* 0x000000ffff037224 */ /* 0x000fe200078e003a */
[----:B------:R-:W-:Y:S01]  /*8f50*/  MOV R2, R56 ;  /* 0x0000003800027202 */ /* 0x000fe20000000f00 */
[----:B------:R-:W-:Y:S01]  /*8f60*/  IMAD.MOV.U32 R125, RZ, RZ, R59 ;  /* 0x000000ffff7d7224 */ /* 0x000fe200078e003b */
[----:B------:R-:W4:Y:S01]  /*8f70*/  LDL.LU.64 R62, [R1+0x398] ;  /* 0x00039800013e7983 */ /* 0x000f220000300a00 */
[----:B------:R-:W-:-:S03]  /*8f80*/  IMAD.MOV.U32 R0, RZ, RZ, R57 ;  /* 0x000000ffff007224 */ /* 0x000fc600078e0039 */
[----:B------:R-:W4:Y:S04]  /*8f90*/  LDL.LU R60, [R1+0x390] ;  /* 0x00039000013c7983 */ /* 0x000f280000300800 */
[----:B------:R-:W4:Y:S01]  /*8fa0*/  LDL.LU.64 R58, [R1+0x388] ;  /* 0x00038800013a7983 */ /* 0x000f220000300a00 */
[----:B------:R-:W-:-:S03]  /*8fb0*/  IMAD.MOV.U32 R7, RZ, RZ, R55 ;  /* 0x000000ffff077224 */ /* 0x000fc600078e0037 */
[----:B------:R-:W4:Y:S01]  /*8fc0*/  LDL.LU.64 R56, [R1+0x380] ;  /* 0x0003800001387983 */ /* 0x000f220000300a00 */
[----:B------:R-:W-:-:S03]  /*8fd0*/  IMAD.MOV.U32 R5, RZ, RZ, R54 ;  /* 0x000000ffff057224 */ /* 0x000fc600078e0036 */
[----:B------:R-:W4:Y:S01]  /*8fe0*/  LDL.LU R106, [R1+0x88] ;  /* 0x00008800016a7983 */ /* 0x000f220000300800 */
        /* <DEDUP_REMOVED lines=10> */
[----:B------:R-:W-:-:S03]  /*9090*/  MOV R12, R48 ;  /* 0x00000030000c7202 */ /* 0x000fc60000000f00 */
        /* <DEDUP_REMOVED lines=8> */
[----:B------:R-:W4:Y:S04]  /*9120*/  LDL.LU R48, [R1+0xb0] ;  /* 0x0000b00001307983 */ /* 0x000f280000300800 */
        /* <DEDUP_REMOVED lines=15> */
[----:B------:R-:W4:Y:S01]  /*9220*/  LDL.LU R28, [R1+0xf0] ;  /* 0x0000f000011c7983 */ /* 0x000f220000300800 */
[----:B------:R-:W-:-:S03]  /*9230*/  IMAD.MOV.U32 R109, RZ, RZ, R75 ;  /* 0x000000ffff6d7224 */ /* 0x000fc600078e004b */
[----:B------:R-:W4:Y:S04]  /*9240*/  LDL.LU R96, [R1+0x37c] ;  /* 0x00037c0001607983 */ /* 0x000f280000300800 */
[----:B------:R-:W4:Y:S04]  /*9250*/  LDL.LU R27, [R1+0xf4] ;  /* 0x0000f400011b7983 */ /* 0x000f280000300800 */
[----:B------:R-:W4:Y:S04]  /*9260*/  LDL.LU R98, [R1+0x378] ;  /* 0x0003780001627983 */ /* 0x000f280000300800 */
[----:B------:R-:W4:Y:S04]  /*9270*/  LDL.LU R26, [R1+0xf8] ;  /* 0x0000f800011a7983 */ /* 0x000f280000300800 */
[----:B------:R-:W4:Y:S01]  /*9280*/  LDL.LU R75, [R1+0x374] ;  /* 0x00037400014b7983 */ /* 0x000f220000300800 */
[----:B------:R-:W-:-:S03]  /*9290*/  IMAD.MOV.U32 R123, RZ, RZ, R61 ;  /* 0x000000ffff7b7224 */ /* 0x000fc600078e003d */
[----:B------:R-:W4:Y:S04]  /*92a0*/  LDL.LU R25, [R1+0xfc] ;  /* 0x0000fc0001197983 */ /* 0x000f280000300800 */
[----:B------:R-:W4:Y:S01]  /*92b0*/  LDL.LU R61, [R1+0x370] ;  /* 0x00037000013d7983 */ /* 0x000f220000300800 */
[----:B---3--:R-:W-:-:S04]  /*92c0*/  FADD R79, R80, R79 ;  /* 0x0000004f504f7221 */ /* 0x008fc80000000000 */
[----:B------:R-:W-:-:S04]  /*92d0*/  FADD R79, R78, R79 ;  /* 0x0000004f4e4f7221 */ /* 0x000fc80000000000 */
[----:B--2---:R-:W-:-:S04]  /*92e0*/  FADD R79, R77, R79 ;  /* 0x0000004f4d4f7221 */ /* 0x004fc80000000000 */
[----:B------:R-:W-:-:S04]  /*92f0*/  FADD R79, R76, R79 ;  /* 0x0000004f4c4f7221 */ /* 0x000fc80000000000 */
[----:B----4-:R-:W-:-:S04]  /*9300*/  FADD R79, R75, R79 ;  /* 0x0000004f4b4f7221 */ /* 0x010fc80000000000 */
[----:B------:R-:W-:-:S04]  /*9310*/  FADD R79, R74, R79 ;  /* 0x0000004f4a4f7221 */ /* 0x000fc80000000000 */
        /* <DEDUP_REMOVED lines=17> */
[----:B------:R-:W-:-:S05]  /*9430*/  FADD R79, R6, R79 ;  /* 0x0000004f064f7221 */ /* 0x000fca0000000000 */
[----:B------:R-:W-:Y:S04]  /*9440*/  STL [R1+0x330], R79 ;  /* 0x0003304f01007387 */ /* 0x000fe80000100800 */
[----:B------:R0:W-:Y:S02]  /*9450*/  STL.64 [R1+0x328], R60 ;  /* 0x0003283c01007387 */ /* 0x0001e40000100a00 */
[----:B0-----:R-:W-:Y:S02]  /*9460*/  IMAD.MOV.U32 R60, RZ, RZ, R40 ;  /* 0x000000ffff3c7224 */ /* 0x001fe400078e0028 */
[----:B------:R-:W2:Y:S01]  /*9470*/  LDL.LU R40, [R1+0x36c] ;  /* 0x00036c0001287983 */ /* 0x000ea20000300800 */
        /* <DEDUP_REMOVED lines=16> */
[----:B------:R-:W-:Y:S01]  /*9580*/  FADD R24, R86, R24 ;  /* 0x0000001856187221 */ /* 0x000fe20000000000 */
[----:B------:R-:W-:Y:S03]  /*9590*/  MUFU.EX2 R14, R14 ;  /* 0x0000000e000e7308 */ /* 0x000fe60000000800 */
[----:B------:R-:W-:-:S04]  /*95a0*/  FADD R24, R85, R24 ;  /* 0x0000001855187221 */ /* 0x000fc80000000000 */
[----:B------:R-:W-:Y:S01]  /*95b0*/  FADD R24, R84, R24 ;  /* 0x0000001854187221 */ /* 0x000fe20000000000 */
[----:B------:R-:W0:Y:S03]  /*95c0*/  MUFU.EX2 R16, R16 ;  /* 0x0000001000107308 */ /* 0x000e260000000800 */
[----:B------:R-:W-:-:S04]  /*95d0*/  FADD R24, R83, R24 ;  /* 0x0000001853187221 */ /* 0x000fc80000000000 */
[----:B------:R-:W-:Y:S01]  /*95e0*/  FADD R24, R82, R24 ;  /* 0x0000001852187221 */ /* 0x000fe20000000000 */
[----:B------:R-:W-:Y:S01]  /*95f0*/  IMAD.MOV.U32 R77, RZ, RZ, R123 ;  /* 0x000000ffff4d7224 */ /* 0x000fe200078e007b */
[----:B------:R-:W-:Y:S01]  /*9600*/  MOV R78, R122 ;  /* 0x0000007a004e7202 */ /* 0x000fe20000000f00 */
[----:B------:R-:W-:Y:S02]  /*9610*/  IMAD.MOV.U32 R79, RZ, RZ, R121 ;  /* 0x000000ffff4f7224 */ /* 0x000fe400078e0079 */
[----:B------:R-:W-:Y:S01]  /*9620*/  FADD R24, R81, R24 ;  /* 0x0000001851187221 */ /* 0x000fe20000000000 */
[----:B------:R-:W-:Y:S01]  /*9630*/  IMAD.MOV.U32 R80, RZ, RZ, R120 ;  /* 0x000000ffff507224 */ /* 0x000fe200078e0078 */
[----:B------:R-:W-:Y:S01]  /*9640*/  MOV R86, R114 ;  /* 0x0000007200567202 */ /* 0x000fe20000000f00 */
        /* <DEDUP_REMOVED lines=10> */
[----:B------:R-:W-:-:S02]  /*96f0*/  IMAD.MOV.U32 R87, RZ, RZ, R113 ;  /* 0x000000ffff577224 */ /* 0x000fc400078e0071 */
[----:B------:R-:W-:Y:S02]  /*9700*/  IMAD.MOV.U32 R88, RZ, RZ, R112 ;  /* 0x000000ffff587224 */ /* 0x000fe400078e0070 */
[----:B------:R-:W-:Y:S02]  /*9710*/  IMAD.MOV.U32 R89, RZ, RZ, R111 ;  /* 0x000000ffff597224 */ /* 0x000fe400078e006f */
[----:B------:R-:W-:Y:S01]  /*9720*/  IMAD.MOV.U32 R90, RZ, RZ, R110 ;  /* 0x000000ffff5a7224 */ /* 0x000fe200078e006e */
[----:B------:R-:W-:Y:S01]  /*9730*/  MOV R110, R38 ;  /* 0x00000026006e7202 */ /* 0x000fe20000000f00 */
[----:B------:R-:W-:Y:S02]  /*9740*/  IMAD.MOV.U32 R91, RZ, RZ, R109 ;  /* 0x000000ffff5b7224 */ /* 0x000fe400078e006d */
[----:B------:R-:W-:Y:S02]  /*9750*/  IMAD.MOV.U32 R92, RZ, RZ, R108 ;  /* 0x000000ffff5c7224 */ /* 0x000fe400078e006c */
[----:B------:R-:W-:-:S02]  /*9760*/  IMAD.MOV.U32 R93, RZ, RZ, R107 ;  /* 0x000000ffff5d7224 */ /* 0x000fc400078e006b */
[----:B------:R-:W-:Y:S02]  /*9770*/  IMAD.MOV.U32 R95, RZ, RZ, R105 ;  /* 0x000000ffff5f7224 */ /* 0x000fe400078e0069 */
[----:B------:R-:W-:Y:S02]  /*9780*/  IMAD.MOV.U32 R96, RZ, RZ, R104 ;  /* 0x000000ffff607224 */ /* 0x000fe400078e0068 */
[----:B------:R-:W-:Y:S02]  /*9790*/  IMAD.MOV.U32 R61, RZ, RZ, R15 ;  /* 0x000000ffff3d7224 */ /* 0x000fe400078e000f */
        /* <DEDUP_REMOVED lines=18> */
[----:B------:R-:W-:Y:S01]  /*98c0*/  IMAD.MOV.U32 R103, RZ, RZ, R49 ;  /* 0x000000ffff677224 */ /* 0x000fe200078e0031 */
[----:B0-----:R-:W-:Y:S01]  /*98d0*/  F2FP.BF16.F32.PACK_AB R41, R16, R14 ;  /* 0x0000000e1029723e */ /* 0x001fe200000010ff */
[----:B------:R-:W-:Y:S01]  /*98e0*/  IMAD.MOV.U32 R104, RZ, RZ, R48 ;  /* 0x000000ffff687224 */ /* 0x000fe200078e0030 */
[----:B------:R-:W-:Y:S01]  /*98f0*/  F2FP.BF16.F32.PACK_AB R43, R18, R17 ;  /* 0x00000011122b723e */ /* 0x000fe200000010ff */
[----:B------:R-:W-:Y:S01]  /*9900*/  IMAD.MOV.U32 R105, RZ, RZ, R47 ;  /* 0x000000ffff697224 */ /* 0x000fe200078e002f */
[----:B------:R-:W3:Y:S01]  /*9910*/  LDL.LU R15, [R1+0x368] ;  /* 0x00036800010f7983 */ /* 0x000ee20000300800 */
[----:B------:R-:W-:-:S02]  /*9920*/  IMAD.MOV.U32 R106, RZ, RZ, R46 ;  /* 0x000000ffff6a7224 */ /* 0x000fc400078e002e */
[----:B------:R-:W-:Y:S01]  /*9930*/  IMAD.MOV.U32 R107, RZ, RZ, R45 ;  /* 0x000000ffff6b7224 */ /* 0x000fe200078e002d */
[----:B------:R-:W4:Y:S01]  /*9940*/  LDL.LU R4, [R1+0x364] ;  /* 0x0003640001047983 */ /* 0x000f220000300800 */
[----:B------:R-:W-:Y:S02]  /*9950*/  IMAD.MOV.U32 R108, RZ, RZ, R44 ;  /* 0x000000ffff6c7224 */ /* 0x000fe400078e002c */
[----:B------:R-:W-:Y:S01]  /*9960*/  IMAD.MOV.U32 R109, RZ, RZ, R39 ;  /* 0x000000ffff6d7224 */ /* 0x000fe200078e0027 */
[----:B------:R-:W3:Y:S01]  /*9970*/  LDL.LU R10, [R1+0x360] ;  /* 0x00036000010a7983 */ /* 0x000ee20000300800 */
[----:B------:R-:W-:Y:S02]  /*9980*/  IMAD.MOV.U32 R111, RZ, RZ, R37 ;  /* 0x000000ffff6f7224 */ /* 0x000fe400078e0025 */
[----:B------:R-:W-:Y:S01]  /*9990*/  IMAD.MOV.U32 R112, RZ, RZ, R36 ;  /* 0x000000ffff707224 */ /* 0x000fe200078e0024 */
[----:B------:R-:W4:Y:S01]  /*99a0*/  LDL.LU R12, [R1+0x35c] ;  /* 0x00035c00010c7983 */ /* 0x000f220000300800 */
[----:B------:R-:W-:-:S02]  /*99b0*/  IMAD.MOV.U32 R113, RZ, RZ, R35 ;  /* 0x000000ffff717224 */ /* 0x000fc400078e0023 */
[----:B------:R-:W-:Y:S01]  /*99c0*/  IMAD.MOV.U32 R114, RZ, RZ, R34 ;  /* 0x000000ffff727224 */ /* 0x000fe200078e0022 */
[----:B------:R-:W4:Y:S01]  /*99d0*/  LDL.LU R11, [R1+0x358] ;  /* 0x00035800010b7983 */ /* 0x000f220000300800 */
[----:B------:R-:W-:Y:S02]  /*99e0*/  IMAD.MOV.U32 R115, RZ, RZ, R33 ;  /* 0x000000ffff737224 */ /* 0x000fe400078e0021 */
[----:B------:R-:W-:Y:S01]  /*99f0*/  IMAD.MOV.U32 R116, RZ, RZ, R32 ;  /* 0x000000ffff747224 */ /* 0x000fe200078e0020 */
[----:B------:R-:W4:Y:S01]  /*9a00*/  LDL.LU R13, [R1+0x354] ;  /* 0x00035400010d7983 */ /* 0x000f220000300800 */
[----:B------:R-:W-:Y:S02]  /*9a10*/  IMAD.MOV.U32 R117, RZ, RZ, R31 ;  /* 0x000000ffff757224 */ /* 0x000fe400078e001f */
[----:B------:R-:W-:Y:S01]  /*9a20*/  IMAD.MOV.U32 R119, RZ, RZ, R29 ;  /* 0x000000ffff777224 */ /* 0x000fe200078e001d */
[----:B------:R-:W3:Y:S01]  /*9a30*/  LDL.LU R8, [R1+0x350] ;  /* 0x0003500001087983 */ /* 0x000ee20000300800 */
[----:B------:R-:W-:-:S02]  /*9a40*/  IMAD.MOV.U32 R120, RZ, RZ, R28 ;  /* 0x000000ffff787224 */ /* 0x000fc400078e001c */
[----:B------:R-:W-:Y:S01]  /*9a50*/  IMAD.MOV.U32 R121, RZ, RZ, R27 ;  /* 0x000000ffff797224 */ /* 0x000fe200078e001b */
[----:B------:R-:W4:Y:S01]  /*9a60*/  LDL.LU R9, [R1+0x34c] ;  /* 0x00034c0001097983 */ /* 0x000f220000300800 */
[----:B------:R-:W-:Y:S02]  /*9a70*/  IMAD.MOV.U32 R122, RZ, RZ, R26 ;  /* 0x000000ffff7a7224 */ /* 0x000fe400078e001a */
[----:B------:R-:W-:Y:S01]  /*9a80*/  IMAD.MOV.U32 R123, RZ, RZ, R25 ;  /* 0x000000ffff7b7224 */ /* 0x000fe200078e0019 */
[----:B------:R-:W4:Y:S04]  /*9a90*/  LDL.LU R19, [R1+0x348] ;  /* 0x0003480001137983 */ /* 0x000f280000300800 */
[----:B------:R0:W5:Y:S04]  /*9aa0*/  LDL.LU R5, [R1+0x344] ;  /* 0x0003440001057983 */ /* 0x0001680000300800 */
[----:B------:R-:W4:Y:S04]  /*9ab0*/  LDL.LU R7, [R1+0x340] ;  /* 0x0003400001077983 */ /* 0x000f280000300800 */
[----:B------:R-:W4:Y:S04]  /*9ac0*/  LDL.LU R2, [R1+0x33c] ;  /* 0x00033c0001027983 */ /* 0x000f280000300800 */
[----:B------:R0:W5:Y:S04]  /*9ad0*/  LDL.LU R0, [R1+0x338] ;  /* 0x0003380001007983 */ /* 0x0001680000300800 */
[----:B------:R-:W4:Y:S01]  /*9ae0*/  LDL.LU R3, [R1+0x334] ;  /* 0x0003340001037983 */ /* 0x000f220000300800 */
[----:B--2---:R-:W-:-:S06]  /*9af0*/  WARPGROUP.ARRIVE ;  /* 0x00000000000079c5 */ /* 0x004fcc0000000000 */
[----:B------:R-:W-:Y:S01]  /*9b00*/  HGMMA.64x128x16.F32.BF16 R60, R40, gdesc[UR36], R60, gsb0 ;  /* 0x01e00024283c7df0 */ /* 0x000fe2000800183c */
[----:B------:R-:W-:Y:S02]  /*9b10*/  STL [R1+0x320], R59 ;  /* 0x0003203b01007387 */ /* 0x000fe40000100800 */
        /* <DEDUP_REMOVED lines=33> */
[----:B-1----:R-:W2:Y:S04]  /*9d30*/  LDL.LU R79, [R1+0x330] ;  /* 0x00033000014f7983 */ /* 0x002ea80000300800 */
[----:B------:R-:W2:Y:S04]  /*9d40*/  LDL.LU.64 R60, [R1+0x328] ;  /* 0x00032800013c7983 */ /* 0x000ea80000300a00 */
[----:B------:R-:W2:Y:S04]  /*9d50*/  LDL.LU R59, [R1+0x320] ;  /* 0x00032000013b7983 */ /* 0x000ea80000300800 */
[----:B------:R-:W2:Y:S04]  /*9d60*/  LDL.LU R22, [R1+0x114] ;  /* 0x0001140001167983 */ /* 0x000ea80000300800 */
[----:B------:R-:W2:Y:S04]  /*9d70*/  LDL.LU R21, [R1+0x11c] ;  /* 0x00011c0001157983 */ /* 0x000ea80000300800 */
[----:B------:R-:W2:Y:S01]  /*9d80*/  LDL R20, [R1+0x118] ;  /* 0x0001180001147983 */ /* 0x000ea20000100800 */
[----:B------:R-:W-:-:S04]  /*9d90*/  FADD R24, R56, R24 ;  /* 0x0000001838187221 */ /* 0x000fc80000000000 */
[----:B------:R-:W-:-:S04]  /*9da0*/  FADD R24, R58, R24 ;  /* 0x000000183a187221 */ /* 0x000fc80000000000 */
[----:B---3--:R-:W-:-:S04]  /*9db0*/  FADD R24, R8, R24 ;  /* 0x0000001808187221 */ /* 0x008fc80000000000 */
[----:B------:R-:W-:-:S04]  /*9dc0*/  FADD R24, R10, R24 ;  /* 0x000000180a187221 */ /* 0x000fc80000000000 */
[----:B----4-:R-:W-:-:S04]  /*9dd0*/  FADD R24, R12, R24 ;  /* 0x000000180c187221 */ /* 0x010fc80000000000 */
[----:B------:R-:W-:-:S04]  /*9de0*/  FADD R24, R14, R24 ;  /* 0x000000180e187221 */ /* 0x000fc80000000000 */
[----:B------:R-:W-:-:S04]  /*9df0*/  FADD R24, R16, R24 ;  /* 0x0000001810187221 */ /* 0x000fc80000000000 */
[----:B------:R-:W-:-:S04]  /*9e00*/  FADD R24, R17, R24 ;  /* 0x0000001811187221 */ /* 0x000fc80000000000 */
[----:B------:R-:W-:Y:S01]  /*9e10*/  FADD R24, R18, R24 ;  /* 0x0000001812187221 */ /* 0x000fe20000000000 */
[----:B------:R-:W-:-:S04]  /*9e20*/  UIADD3 UR4, UP0, UR4, 0x80, URZ ;  /* 0x0000008004047890 */ /* 0x000fc8000ff1e03f */
[----:B------:R-:W-:Y:S02]  /*9e30*/  UIADD3.X UR5, URZ, UR5, URZ, UP0, !UPT ;  /* 0x000000053f057290 */ /* 0x000fe400087fe43f */
[----:B------:R-:W-:-:S04]  /*9e40*/  UISETP.GE.U32.AND UP0, UPT, UR4, UR9, UPT ;  /* 0x000000090400728c */ /* 0x000fc8000bf06070 */
[----:B------:R-:W-:-:S06]  /*9e50*/  UISETP.GE.U32.AND.EX UP0, UPT, UR5, URZ, UPT, UP0 ;  /* 0x0000003f0500728c */ /* 0x000fcc000bf06100 */
[----:B------:R-:W-:Y:S01]  /*9e60*/  PLOP3.LUT P0, PT, PT, PT, UP0, 0x80, 0x0 ;  /* 0x000000000000781c */ /* 0x000fe20003f0f008 */
[----:B------:R-:W-:Y:S01]  /*9e70*/  ULEA UR6, UR11, UR6, 0x7 ;  /* 0x000000060b067291 */ /* 0x000fe2000f8e383f */
[----:B--2---:R-:W-:-:S04]  /*9e80*/  FADD R79, R9, R79 ;  /* 0x0000004f094f7221 */ /* 0x004fc80000000000 */
[----:B------:R-:W-:-:S04]  /*9e90*/  FADD R79, R11, R79 ;  /* 0x0000004f0b4f7221 */ /* 0x000fc80000000000 */
[----:B------:R-:W-:-:S04]  /*9ea0*/  FADD R79, R13, R79 ;  /* 0x0000004f0d4f7221 */ /* 0x000fc80000000000 */
[----:B------:R-:W-:-:S04]  /*9eb0*/  FADD R79, R15, R79 ;  /* 0x0000004f0f4f7221 */ /* 0x000fc80000000000 */
[----:B------:R-:W-:-:S04]  /*9ec0*/  FADD R79, R4, R79 ;  /* 0x0000004f044f7221 */ /* 0x000fc80000000000 */
[----:B------:R-:W-:-:S04]  /*9ed0*/  FADD R79, R59, R79 ;  /* 0x0000004f3b4f7221 */ /* 0x000fc80000000000 */
[----:B------:R-:W-:Y:S01]  /*9ee0*/  FADD R79, R60, R79 ;  /* 0x0000004f3c4f7221 */ /* 0x000fe20000000000 */
[----:B------:R-:W1:Y:S04]  /*9ef0*/  SHFL.BFLY PT, R4, R24, 0x2, 0x1f ;  /* 0x0c401f0018047f89 */ /* 0x000e6800000e0000 */
[----:B------:R-:W2:Y:S01]  /*9f00*/  SHFL.BFLY PT, R6, R79, 0x2, 0x1f ;  /* 0x0c401f004f067f89 */ /* 0x000ea200000e0000 */
[----:B-1----:R-:W-:Y:S01]  /*9f10*/  FADD R4, R24, R4 ;  /* 0x0000000418047221 */ /* 0x002fe20000000000 */
[----:B--2---:R-:W-:-:S04]  /*9f20*/  FADD R6, R79, R6 ;  /* 0x000000064f067221 */ /* 0x004fc80000000000 */
[----:B------:R-:W1:Y:S04]  /*9f30*/  SHFL.BFLY PT, R8, R4, 0x1, 0x1f ;  /* 0x0c201f0004087f89 */ /* 0x000e6800000e0000 */
[----:B------:R-:W2:Y:S01]  /*9f40*/  SHFL.BFLY PT, R9, R6, 0x1, 0x1f ;  /* 0x0c201f0006097f89 */ /* 0x000ea200000e0000 */
[----:B-1----:R-:W-:Y:S01]  /*9f50*/  FADD R8, R4, R8 ;  /* 0x0000000804087221 */ /* 0x002fe20000000000 */
[----:B--2---:R-:W-:-:S03]  /*9f60*/  FADD R9, R6, R9 ;  /* 0x0000000906097221 */ /* 0x004fc60000000000 */
[----:B------:R-:W-:Y:S01]  /*9f70*/  FFMA R22, R19, R22, R8 ;  /* 0x0000001613167223 */ /* 0x000fe20000000008 */
[----:B------:R-:W-:-:S04]  /*9f80*/  FFMA R21, R61, R21, R9 ;  /* 0x000000153d157223 */ /* 0x000fc80000000009 */
[----:B------:R0:W-:Y:S04]  /*9f90*/  STL [R1+0x114], R22 ;  /* 0x0001141601007387 */ /* 0x0001e80000100800 */
[----:B------:R0:W-:Y:S04]  /*9fa0*/  STL [R1+0x11c], R21 ;  /* 0x00011c1501007387 */ /* 0x0001e80000100800 */
[----:B------:R0:W-:Y:S04]  /*9fb0*/  STL [R1+0x10c], R7 ;  /* 0x00010c0701007387 */ /* 0x0001e80000100800 */
[----:B------:R0:W-:Y:S01]  /*9fc0*/  STL [R1+0x100], R2 ;  /* 0x0001000201007387 */ /* 0x0001e20000100800 */
[----:B------:R-:W-:-:S02]  /*9fd0*/  IMAD R3, R20, 0x80, R3 ;  /* 0x0000008014037824 */ /* 0x000fc400078e0203 */
[----:B------:R-:W-:Y:S01]  /*9fe0*/  IMAD.MOV.U32 R4, RZ, RZ, R7 ;  /* 0x000000ffff047224 */ /* 0x000fe200078e0007 */
[----:B------:R-:W-:Y:S06]  /*9ff0*/  @!P0 BRA `(.L_x_1) ;  /* 0xffffff9000c88947 */ /* 0x000fec000383ffff */
.L_x_0:
[----:B-----5:R-:W2:Y:S01]  /*a000*/  LDL.LU R0, [R1+0x114] ;  /* 0x0001140001007983 */ /* 0x020ea20000300800 */
[----:B------:R-:W1:Y:S01]  /*a010*/  LDC R115, c[0x0][0x278] ;  /* 0x00009e00ff737b82 */ /* 0x000e620000000800 */
[----:B------:R-:W-:Y:S02]  /*a020*/  ULDC.64 UR4, c[0x0][0x270] ;  /* 0x00009c0000047ab9 */ /* 0x000fe40000000a00 */
[----:B0-----:R-:W3:Y:S04]  /*a030*/  LDL.LU R22, [R1+0x11c] ;  /* 0x00011c0001167983 */ /* 0x001ee80000300800 */
        /* <DEDUP_REMOVED lines=61> */
[----:B--2---:R-:W-:Y:S01]  /*a410*/  FSETP.GT.AND P0, PT, |R0|, 8.50705917302346158658e+37, PT ;  /* 0x7e8000000000780b */ /* 0x004fe20003f04200 */
[----:B------:R-:W0:Y:S01]  /*a420*/  S2R R120, SR_TID.X ;  /* 0x0000000000787919 */ /* 0x000e220000002100 */
[----:B---3--:R-:W-:Y:S01]  /*a430*/  FSETP.GT.AND P1, PT, |R22|, 8.50705917302346158658e+37, PT ;  /* 0x7e8000001600780b */ /* 0x008fe20003f24200 */
[----:B----4-:R-:W-:Y:S01]  /*a440*/  FMUL R71, R68, 0.25 ;  /* 0x3e80000044477820 */ /* 0x010fe20000400000 */
[----:B------:R-:W-:-:S02]  /*a450*/  FSETP.GEU.AND P4, PT, |R0|, 1.175494350822287508e-38, PT ;  /* 0x008000000000780b */ /* 0x000fc40003f8e200 */
[----:B------:R-:W-:Y:S01]  /*a460*/  FSETP.GEU.AND P3, PT, R0, 1.175494350822287508e-38, PT ;  /* 0x008000000000780b */ /* 0x000fe20003f6e000 */
[----:B------:R-:W-:Y:S01]  /*a470*/  FMUL R70, R66, 0.25 ;  /* 0x3e80000042467820 */ /* 0x000fe20000400000 */
[----:B------:R-:W-:Y:S01]  /*a480*/  FSEL R71, R71, R68, P0 ;  /* 0x0000004447477208 */ /* 0x000fe20000000000 */
[----:B------:R-:W-:Y:S01]  /*a490*/  FMUL R67, R63, 0.25 ;  /* 0x3e8000003f437820 */ /* 0x000fe20000400000 */
[----:B------:R-:W-:Y:S02]  /*a4a0*/  FSETP.GEU.AND P2, PT, R22, 1.175494350822287508e-38, PT ;  /* 0x008000001600780b */ /* 0x000fe40003f4e000 */
[----:B------:R-:W-:Y:S01]  /*a4b0*/  FSEL R70, R70, R66, P0 ;  /* 0x0000004246467208 */ /* 0x000fe20000000000 */
[----:B------:R-:W-:Y:S01]  /*a4c0*/  FMUL R74, R61, 0.25 ;  /* 0x3e8000003d4a7820 */ /* 0x000fe20000400000 */
[----:B------:R-:W-:Y:S01]  /*a4d0*/  FSEL R67, R67, R63, P0 ;  /* 0x0000003f43437208 */ /* 0x000fe20000000000 */
[----:B------:R-:W-:-:S03]  /*a4e0*/  FMUL R5, R53, 0.25 ;  /* 0x3e80000035057820 */ /* 0x000fc60000400000 */
        /* <DEDUP_REMOVED lines=50> */
[----:B------:R-:W-:Y:S02]  /*a810*/  FSEL R21, R21, R60, P0 ;  /* 0x0000003c15157208 */ /* 0x000fe40000000000 */
[----:B------:R-:W-:Y:S02]  /*a820*/  MOV R64, R58 ;  /* 0x0000003a00407202 */ /* 0x000fe40000000f00 */
[----:B------:R-:W-:Y:S01]  /*a830*/  FSEL R23, R23, R59, P0 ;  /* 0x0000003b17177208 */ /* 0x000fe20000000000 */
[----:B------:R-:W-:Y:S02]  /*a840*/  IMAD.MOV.U32 R62, RZ, RZ, R57 ;  /* 0x000000ffff3e7224 */ /* 0x000fe400078e0039 */
[----:B------:R-:W-:Y:S02]  /*a850*/  IMAD.MOV.U32 R60, RZ, RZ, R56 ;  /* 0x000000ffff3c7224 */ /* 0x000fe400078e0038 */
[----:B------:R-:W-:-:S02]  /*a860*/  IMAD.MOV.U32 R59, RZ, RZ, R55 ;  /* 0x000000ffff3b7224 */ /* 0x000fc400078e0037 */
[----:B------:R-:W-:Y:S02]  /*a870*/  IMAD.MOV.U32 R58, RZ, RZ, R51 ;  /* 0x000000ffff3a7224 */ /* 0x000fe400078e0033 */
[----:B------:R-:W-:Y:S02]  /*a880*/  IMAD.MOV.U32 R57, RZ, RZ, R50 ;  /* 0x000000ffff397224 */ /* 0x000fe400078e0032 */
[----:B------:R-:W-:Y:S02]  /*a890*/  IMAD.MOV.U32 R56, RZ, RZ, R48 ;  /* 0x000000ffff387224 */ /* 0x000fe400078e0030 */
[----:B------:R-:W-:Y:S01]  /*a8a0*/  FMUL R86, R30, 0.25 ;  /* 0x3e8000001e567820 */ /* 0x000fe20000400000 */
[----:B------:R-:W-:Y:S01]  /*a8b0*/  FMUL R84, R25, 0.25 ;  /* 0x3e80000019547820 */ /* 0x000fe20000400000 */
[----:B------:R-:W-:Y:S01]  /*a8c0*/  FMUL R79, R43, 0.25 ;  /* 0x3e8000002b4f7820 */ /* 0x000fe20000400000 */
[----:B------:R-:W-:Y:S01]  /*a8d0*/  IMAD.MOV.U32 R55, RZ, RZ, R47 ;  /* 0x000000ffff377224 */ /* 0x000fe200078e002f */
[----:B------:R-:W-:Y:S01]  /*a8e0*/  MOV R51, R42 ;  /* 0x0000002a00337202 */ /* 0x000fe20000000f00 */
[----:B------:R-:W-:-:S02]  /*a8f0*/  IMAD.MOV.U32 R50, RZ, RZ, R40 ;  /* 0x000000ffff327224 */ /* 0x000fc400078e0028 */
[----:B------:R-:W-:Y:S01]  /*a900*/  IMAD.MOV.U32 R48, RZ, RZ, R39 ;  /* 0x000000ffff307224 */ /* 0x000fe200078e0027 */
[----:B------:R-:W-:Y:S01]  /*a910*/  FSEL R86, R86, R30, P1 ;  /* 0x0000001e56567208 */ /* 0x000fe20000800000 */
[----:B------:R-:W-:Y:S01]  /*a920*/  FMUL R99, R31, 0.25 ;  /* 0x3e8000001f637820 */ /* 0x000fe20000400000 */
[----:B------:R-:W-:Y:S02]  /*a930*/  IMAD.MOV.U32 R40, RZ, RZ, R36 ;  /* 0x000000ffff287224 */ /* 0x000fe400078e0024 */
[----:B------:R-:W2:Y:S01]  /*a940*/  LDL.LU R36, [R1+0x10] ;  /* 0x0000100001247983 */ /* 0x000ea20000300800 */
[----:B------:R-:W-:Y:S02]  /*a950*/  IMAD.MOV.U32 R42, RZ, RZ, R37 ;  /* 0x000000ffff2a7224 */ /* 0x000fe400078e0025 */
[----:B------:R-:W-:Y:S01]  /*a960*/  IMAD.MOV.U32 R39, RZ, RZ, R35 ;  /* 0x000000ffff277224 */ /* 0x000fe200078e0023 */
[----:B------:R-:W3:Y:S01]  /*a970*/  LDL.LU R37, [R1+0x4] ;  /* 0x0000040001257983 */ /* 0x000ee20000300800 */
[----:B------:R-:W-:Y:S01]  /*a980*/  FSEL R84, R84, R25, P1 ;  /* 0x0000001954547208 */ /* 0x000fe20000800000 */
[----:B------:R-:W-:-:S02]  /*a990*/  IMAD.MOV.U32 R47, RZ, RZ, R38 ;  /* 0x000000ffff2f7224 */ /* 0x000fc400078e0026 */
[----:B------:R-:W-:Y:S01]  /*a9a0*/  FMUL R85, R27, 0.25 ;  /* 0x3e8000001b557820 */ /* 0x000fe20000400000 */
[----:B------:R-:W4:Y:S01]  /*a9b0*/  LDL.LU R35, [R1] ;  /* 0x0000000001237983 */ /* 0x000f220000300800 */
[----:B------:R-:W-:Y:S01]  /*a9c0*/  FMUL R30, R44, 0.25 ;  /* 0x3e8000002c1e7820 */ /* 0x000fe20000400000 */
[----:B------:R-:W-:Y:S01]  /*a9d0*/  FSEL R99, R99, R31, P1 ;  /* 0x0000001f63637208 */ /* 0x000fe20000800000 */
[----:B------:R-:W-:Y:S01]  /*a9e0*/  FMUL R68, R50, 0.25 ;  /* 0x3e80000032447820 */ /* 0x000fe20000400000 */
[----:B------:R-:W-:Y:S01]  /*a9f0*/  FMUL R91, R48, 0.25 ;  /* 0x3e800000305b7820 */ /* 0x000fe20000400000 */
[----:B------:R-:W-:Y:S01]  /*aa00*/  FMUL R25, R28, 0.25 ;  /* 0x3e8000001c197820 */ /* 0x000fe20000400000 */
[----:B------:R-:W-:Y:S01]  /*aa10*/  FSEL R30, R30, R44, P1 ;  /* 0x0000002c1e1e7208 */ /* 0x000fe20000800000 */
[----:B------:R-:W-:Y:S01]  /*aa20*/  FMUL R44, R34, 0.25 ;  /* 0x3e800000222c7820 */ /* 0x000fe20000400000 */
[----:B------:R-:W-:Y:S01]  /*aa30*/  FSEL R79, R79, R43, P1 ;  /* 0x0000002b4f4f7208 */ /* 0x000fe20000800000 */
[----:B------:R-:W-:-:S02]  /*aa40*/  IMAD.MOV.U32 R38, RZ, RZ, R26 ;  /* 0x000000ffff267224 */ /* 0x000fc400078e001a */
[----:B------:R-:W-:Y:S01]  /*aa50*/  FMUL R24, R65, 0.25 ;  /* 0x3e80000041187820 */ /* 0x000fe20000400000 */
[----:B------:R-:W-:Y:S02]  /*aa60*/  FSEL R44, R44, R34, P1 ;  /* 0x000000222c2c7208 */ /* 0x000fe40000800000 */
[----:B0-----:R-:W-:-:S04]  /*aa70*/  SHF.R.U32.HI R34, RZ, 0x8, R120 ;  /* 0x00000008ff227819 */ /* 0x001fc80000011678 */
[----:B------:R-:W-:Y:S02]  /*aa80*/  SGXT.U32 R34, R34, 0x1 ;  /* 0x000000012222781a */ /* 0x000fe40000000000 */
[----:B------:R-:W-:-:S03]  /*aa90*/  LOP3.LUT R31, R120, 0x7, RZ, 0xc0, !PT ;  /* 0x00000007781f7812 */ /* 0x000fc600078ec0ff */
[----:B-1----:R-:W-:Y:S02]  /*aaa0*/  IMAD R75, R34, R115, RZ ;  /* 0x00000073224b7224 */ /* 0x002fe400078e02ff */
[----:B------:R-:W-:Y:S01]  /*aab0*/  IMAD.SHL.U32 R34, R120, 0x4, RZ ;  /* 0x0000000478227824 */ /* 0x000fe200078e00ff */
[----:B------:R-:W-:-:S04]  /*aac0*/  FSEL R68, R68, R50, P1 ;  /* 0x0000003244447208 */ /* 0x000fc80000800000 */
[----:B------:R-:W-:Y:S02]  /*aad0*/  LOP3.LUT R34, R34, 0x3c0, RZ, 0xc0, !PT ;  /* 0x000003c022227812 */ /* 0x000fe400078ec0ff */
[----:B------:R-:W-:Y:S01]  /*aae0*/  FSEL R91, R91, R48, P1 ;  /* 0x000000305b5b7208 */ /* 0x000fe20000800000 */
[----:B------:R-:W-:Y:S01]  /*aaf0*/  FMUL R92, R47, 0.25 ;  /* 0x3e8000002f5c7820 */ /* 0x000fe20000400000 */
[----:B------:R-:W-:Y:S01]  /*ab00*/  FMUL R43, R33, 0.25 ;  /* 0x3e800000212b7820 */ /* 0x000fe20000400000 */
[----:B------:R-:W-:Y:S01]  /*ab10*/  FSEL R25, R25, R28, P1 ;  /* 0x0000001c19197208 */ /* 0x000fe20000800000 */
[----:B------:R-:W-:Y:S02]  /*ab20*/  FMUL R28, R32, 0.25 ;  /* 0x3e800000201c7820 */ /* 0x000fe40000400000 */
[----:B------:R-:W-:Y:S01]  /*ab30*/  FSEL R92, R92, R47, P1 ;  /* 0x0000002f5c5c7208 */ /* 0x000fe20000800000 */
[----:B------:R-:W-:Y:S01]  /*ab40*/  FMUL R47, R22, 8388608 ;  /* 0x4b000000162f7820 */ /* 0x000fe20000400000 */
[----:B------:R-:W-:Y:S01]  /*ab50*/  FSEL R43, R43, R33, P1 ;  /* 0x000000212b2b7208 */ /* 0x000fe20000800000 */
[----:B------:R-:W-:Y:S01]  /*ab60*/  FMUL R33, R45, 0.25 ;  /* 0x3e8000002d217820 */ /* 0x000fe20000400000 */
[----:B------:R-:W-:Y:S01]  /*ab70*/  FSEL R85, R85, R27, P1 ;  /* 0x0000001b55557208 */ /* 0x000fe20000800000 */
[----:B------:R-:W-:Y:S01]  /*ab80*/  FMUL R27, R29, 0.25 ;  /* 0x3e8000001d1b7820 */ /* 0x000fe20000400000 */
[----:B------:R-:W-:Y:S01]  /*ab90*/  FSEL R28, R28, R32, P1 ;  /* 0x000000201c1c7208 */ /* 0x000fe20000800000 */
[----:B------:R-:W-:Y:S01]  /*aba0*/  FMUL R32, R46, 0.25 ;  /* 0x3e8000002e207820 */ /* 0x000fe20000400000 */
[----:B------:R-:W-:Y:S01]  /*abb0*/  FSEL R47, R47, R22, !P2 ;  /* 0x000000162f2f7208 */ /* 0x000fe20005000000 */
[----:B------:R-:W-:Y:S01]  /*abc0*/  FMUL R26, R64, 0.25 ;  /* 0x3e800000401a7820 */ /* 0x000fe20000400000 */
[----:B------:R-:W-:Y:S01]  /*abd0*/  FSEL R33, R33, R45, P1 ;  /* 0x0000002d21217208 */ /* 0x000fe20000800000 */
[----:B------:R-:W-:Y:S01]  /*abe0*/  FMUL R45, R58, 0.25 ;  /* 0x3e8000003a2d7820 */ /* 0x000fe20000400000 */
[----:B------:R-:W-:Y:S01]  /*abf0*/  FSEL R27, R27, R29, P1 ;  /* 0x0000001d1b1b7208 */ /* 0x000fe20000800000 */
[----:B------:R-:W-:Y:S01]  /*ac00*/  FMUL R76, R59, 0.25 ;  /* 0x3e8000003b4c7820 */ /* 0x000fe20000400000 */
[----:B------:R-:W-:Y:S01]  /*ac10*/  FSEL R32, R32, R46, P1 ;  /* 0x0000002e20207208 */ /* 0x000fe20000800000 */
[----:B------:R-:W-:Y:S01]  /*ac20*/  FMUL R29, R49, 0.25 ;  /* 0x3e800000311d7820 */ /* 0x000fe20000400000 */
[----:B------:R-:W-:Y:S01]  /*ac30*/  FMUL R46, R57, 0.25 ;  /* 0x3e800000392e7820 */ /* 0x000fe20000400000 */
[----:B------:R-:W-:Y:S01]  /*ac40*/  LOP3.LUT R117, R120, 0x8, RZ, 0xc0, !PT ;  /* 0x0000000878757812 */ /* 0x000fe200078ec0ff */
[----:B------:R-:W-:Y:S01]  /*ac50*/  VIADD R88, R47, 0xc0cafb0d ;  /* 0xc0cafb0d2f587836 */ /* 0x000fe20000000000 */
[----:B------:R-:W-:-:S02]  /*ac60*/  FSEL R69, RZ, -23, P2 ;  /* 0xc1b80000ff457808 */ /* 0x000fc40001000000 */
[----:B------:R-:W-:Y:S02]  /*ac70*/  FSEL R24, R24, R65, P0 ;  /* 0x0000004118187208 */ /* 0x000fe40000000000 */
[----:B------:R-:W-:Y:S02]  /*ac80*/  FSEL R26, R26, R64, P0 ;  /* 0x000000401a1a7208 */ /* 0x000fe40000000000 */
[----:B------:R-:W-:Y:S01]  /*ac90*/  FSETP.GEU.AND P2, PT, |R22|, 1.175494350822287508e-38, PT ;  /* 0x008000001600780b */ /* 0x000fe20003f4e200 */
[----:B------:R-:W-:Y:S01]  /*aca0*/  FMUL R96, R39, 0.25 ;  /* 0x3e80000027607820 */ /* 0x000fe20000400000 */
[----:B------:R-:W-:Y:S02]  /*acb0*/  FSEL R45, R45, R58, P1 ;  /* 0x0000003a2d2d7208 */ /* 0x000fe40000800000 */
[----:B------:R-:W-:Y:S01]  /*acc0*/  FSEL R76, R76, R59, P1 ;  /* 0x0000003b4c4c7208 */ /* 0x000fe20000800000 */
[----:B------:R-:W-:Y:S01]  /*acd0*/  FMUL R59, R51, 0.25 ;  /* 0x3e800000333b7820 */ /* 0x000fe20000400000 */
[----:B------:R-:W-:Y:S01]  /*ace0*/  FSEL R29, R29, R49, P1 ;  /* 0x000000311d1d7208 */ /* 0x000fe20000800000 */
[----:B------:R-:W-:Y:S01]  /*acf0*/  FMUL R49, R56, 0.25 ;  /* 0x3e80000038317820 */ /* 0x000fe20000400000 */
[----:B------:R-:W-:Y:S01]  /*ad00*/  FSEL R46, R46, R57, P1 ;  /* 0x000000392e2e7208 */ /* 0x000fe20000800000 */
[----:B------:R-:W-:Y:S01]  /*ad10*/  FMUL R57, R55, 0.25 ;  /* 0x3e80000037397820 */ /* 0x000fe20000400000 */
[----:B------:R-:W-:Y:S01]  /*ad20*/  FSEL R58, RZ, -23, P3 ;  /* 0xc1b80000ff3a7808 */ /* 0x000fe20001800000 */
[----:B------:R-:W-:Y:S01]  /*ad30*/  @!P4 FMUL R3, R3, 16777216 ;  /* 0x4b8000000303c820 */ /* 0x000fe20000400000 */
[----:B------:R-:W-:Y:S01]  /*ad40*/  LOP3.LUT R88, R88, 0xff800000, RZ, 0xc0, !PT ;  /* 0xff80000058587812 */ /* 0x000fe200078ec0ff */
[----:B------:R-:W-:Y:S01]  /*ad50*/  @!P4 FMUL R7, R7, 16777216 ;  /* 0x4b8000000707c820 */ /* 0x000fe20000400000 */
        /* <DEDUP_REMOVED lines=30> */
[----:B------:R-:W-:Y:S01]  /*af40*/  FSEL R96, R96, R39, P1 ;  /* 0x0000002760607208 */ /* 0x000fe20000800000 */
[----:B------:R-:W-:Y:S01]  /*af50*/  @P1 FMUL R22, R22, 0.25 ;  /* 0x3e80000016161820 */ /* 0x000fe20000400000 */
[----:B------:R-:W-:-:S02]  /*af60*/  FSEL R49, R49, R56, P1 ;  /* 0x0000003831317208 */ /* 0x000fc40000800000 */
[----:B------:R-:W-:Y:S02]  /*af70*/  FSEL R57, R57, R55, P1 ;  /* 0x0000003739397208 */ /* 0x000fe40000800000 */
[----:B------:R-:W-:Y:S01]  /*af80*/  FSEL R59, R59, R51, P1 ;  /* 0x000000333b3b7208 */ /* 0x000fe20000800000 */
[----:B------:R-:W-:Y:S01]  /*af90*/  @!P2 FMUL R22, R22, 16777216 ;  /* 0x4b8000001616a820 */ /* 0x000fe20000400000 */
[----:B------:R-:W-:-:S05]  /*afa0*/  FMUL R100, R38, 0.25 ;  /* 0x3e80000026647820 */ /* 0x000fca0000400000 */
[----:B------:R-:W0:Y:S01]  /*afb0*/  MUFU.RCP R22, R22 ;  /* 0x0000001600167308 */ /* 0x000e220000001000 */
[----:B------:R-:W-:-:S05]  /*afc0*/  FSEL R100, R100, R38, P1 ;  /* 0x0000002664647208 */ /* 0x000fca0000800000 */
[----:B------:R-:W-:Y:S01]  /*afd0*/  @!P2 FMUL R100, R100, 16777216 ;  /* 0x4b8000006464a820 */ /* 0x000fe20000400000 */
[----:B------:R-:W-:Y:S01]  /*afe0*/  FMUL R65, R62, 0.25 ;  /* 0x3e8000003e417820 */ /* 0x000fe20000400000 */
[----:B------:R-:W-:Y:S01]  /*aff0*/  FMUL R78, R60, 0.25 ;  /* 0x3e8000003c4e7820 */ /* 0x000fe20000400000 */
[----:B------:R-:W-:Y:S01]  /*b000*/  FMUL R93, R42, 0.25 ;  /* 0x3e8000002a5d7820 */ /* 0x000fe20000400000 */
[----:B------:R-:W-:Y:S01]  /*b010*/  FMUL R95, R40, 0.25 ;  /* 0x3e800000285f7820 */ /* 0x000fe20000400000 */
[----:B0-----:R-:W-:Y:S01]  /*b020*/  FMUL R100, R22, R100 ;  /* 0x0000006416647220 */ /* 0x001fe20000400000 */
[----:B------:R-:W-:Y:S02]  /*b030*/  FSEL R65, R65, R62, P1 ;  /* 0x0000003e41417208 */ /* 0x000fe40000800000 */
[----:B------:R-:W-:Y:S02]  /*b040*/  FSEL R78, R78, R60, P1 ;  /* 0x0000003c4e4e7208 */ /* 0x000fe40000800000 */
[----:B------:R-:W-:-:S02]  /*b050*/  FSEL R93, R93, R42, P1 ;  /* 0x0000002a5d5d7208 */ /* 0x000fc40000800000 */
[----:B------:R-:W-:Y:S01]  /*b060*/  FSEL R95, R95, R40, P1 ;  /* 0x000000285f5f7208 */ /* 0x000fe20000800000 */
        /* <DEDUP_REMOVED lines=28> */
[----:B------:R-:W-:-:S05]  /*b230*/  IMAD.SHL.U32 R118, R120, 0x10, RZ ;  /* 0x0000001078767824 */ /* 0x000fca00078e00ff */
[----:B------:R-:W-:Y:S01]  /*b240*/  LOP3.LUT R118, R118, 0x1ff0, RZ, 0xc0, !PT ;  /* 0x00001ff076767812 */ /* 0x000fe200078ec0ff */
[----:B--2---:R-:W-:-:S05]  /*b250*/  FMUL R102, R36, 0.25 ;  /* 0x3e80000024667820 */ /* 0x004fca0000400000 */
[----:B------:R-:W-:Y:S02]  /*b260*/  FSEL R102, R102, R36, P1 ;  /* 0x0000002466667208 */ /* 0x000fe40000800000 */
[----:B------:R-:W-:-:S05]  /*b270*/  LEA R36, R31, UR8, 0x4 ;  /* 0x000000081f247c11 */ /* 0x000fca000f8e20ff */
[----:B------:R-:W-:-:S04]  /*b280*/  IMAD R31, R31, -0x8, R36 ;  /* 0xfffffff81f1f7824 */ /* 0x000fc800078e0224 */
[----:B------:R-:W-:Y:S02]  /*b290*/  IMAD.IADD R50, R34, 0x1, R31 ;  /* 0x0000000122327824 */ /* 0x000fe400078e021f */
[----:B------:R-:W-:-:S05]  /*b2a0*/  FMUL R31, R0, 8388608 ;  /* 0x4b000000001f7820 */ /* 0x000fca0000400000 */
[----:B------:R-:W-:Y:S01]  /*b2b0*/  FSEL R48, R31, R0, !P3 ;  /* 0x000000001f307208 */ /* 0x000fe20005800000 */
[----:B------:R-:W-:-:S04]  /*b2c0*/  @P0 FMUL R0, R0, 0.25 ;  /* 0x3e80000000000820 */ /* 0x000fc80000400000 */
[----:B------:R-:W-:Y:S01]  /*b2d0*/  @!P4 FMUL R0, R0, 16777216 ;  /* 0x4b8000000000c820 */ /* 0x000fe20000400000 */
[----:B------:R-:W-:-:S05]  /*b2e0*/  VIADD R87, R48, 0xc0cafb0d ;  /* 0xc0cafb0d30577836 */ /* 0x000fca0000000000 */
[----:B------:R-:W0:Y:S01]  /*b2f0*/  MUFU.RCP R0, R0 ;  /* 0x0000000000007308 */ /* 0x000e220000001000 */
[----:B----4-:R-:W-:Y:S01]  /*b300*/  FMUL R104, R35, 0.25 ;  /* 0x3e80000023687820 */ /* 0x010fe20000400000 */
[----:B------:R-:W-:Y:S01]  /*b310*/  IMAD.SHL.U32 R34, R120, 0x8, RZ ;  /* 0x0000000878227824 */ /* 0x000fe200078e00ff */
[----:B------:R-:W-:Y:S01]  /*b320*/  LOP3.LUT R87, R87, 0xff800000, RZ, 0xc0, !PT ;  /* 0xff80000057577812 */ /* 0x000fe200078ec0ff */
[----:B---3--:R-:W-:Y:S02]  /*b330*/  FMUL R103, R37, 0.25 ;  /* 0x3e80000025677820 */ /* 0x008fe40000400000 */
[----:B------:R-:W-:Y:S02]  /*b340*/  FSEL R104, R104, R35, P1 ;  /* 0x0000002368687208 */ /* 0x000fe40000800000 */
[----:B------:R-:W-:Y:S02]  /*b350*/  LOP3.LUT R80, R34, 0xf80, RZ, 0xc0, !PT ;  /* 0x00000f8022507812 */ /* 0x000fe400078ec0ff */
[----:B------:R-:W-:-:S02]  /*b360*/  LEA R35, R117, R36, 0x9 ;  /* 0x0000002475237211 */ /* 0x000fc400078e48ff */
[----:B------:R-:W-:Y:S02]  /*b370*/  I2FP.F32.S32 R31, R87 ;  /* 0x00000057001f7245 */ /* 0x000fe40000201400 */
[----:B------:R-:W-:Y:S01]  /*b380*/  LEA.HI R117, R117, R50, RZ, 0x1f ;  /* 0x0000003275757211 */ /* 0x000fe200078ff8ff */
[----:B------:R-:W-:Y:S01]  /*b390*/  IMAD.IADD R80, R80, 0x1, R35 ;  /* 0x0000000150507824 */ /* 0x000fe200078e0223 */
[----:B------:R-:W-:Y:S01]  /*b3a0*/  FSEL R103, R103, R37, P1 ;  /* 0x0000002567677208 */ /* 0x000fe20000800000 */
[----:B------:R-:W-:Y:S01]  /*b3b0*/  FFMA.FTZ R58, R31, 1.1920928955078125e-07, R58 ;  /* 0x340000001f3a7823 */ /* 0x000fe2000001003a */
[C---:B0-----:R-:W-:Y:S01]  /*b3c0*/  FMUL R35, R0.reuse, R3 ;  /* 0x0000000300237220 */ /* 0x041fe20000400000 */
[C---:B------:R-:W-:Y:S01]  /*b3d0*/  FMUL R39, R0.reuse, R7 ;  /* 0x0000000700277220 */ /* 0x040fe20000400000 */
        /* <DEDUP_REMOVED lines=29> */
[----:B------:R-:W-:Y:S01]  /*b5b0*/  FMUL R7, R0, R26 ;  /* 0x0000001a00077220 */ /* 0x000fe20000400000 */
[----:B------:R-:W-:-:S02]  /*b5c0*/  IMAD.IADD R3, R47, 0x1, -R88 ;  /* 0x000000012f037824 */ /* 0x000fc400078e0a58 */
[----:B------:R-:W-:Y:S02]  /*b5d0*/  IMAD.IADD R0, R48, 0x1, -R87 ;  /* 0x0000000130007824 */ /* 0x000fe400078e0a57 */
[----:B------:R-:W-:Y:S02]  /*b5e0*/  IMAD.MOV.U32 R9, RZ, RZ, 0x3dc6b27f ;  /* 0x3dc6b27fff097424 */ /* 0x000fe400078e00ff */
[----:B------:R-:W-:Y:S01]  /*b5f0*/  FADD R3, R3, -1 ;  /* 0xbf80000003037421 */ /* 0x000fe20000000000 */
[----:B------:R-:W-:-:S03]  /*b600*/  FADD R0, R0, -1 ;  /* 0xbf80000000007421 */ /* 0x000fc60000000000 */
[-C--:B------:R-:W-:Y:S01]  /*b610*/  FFMA.FTZ R6, R3, R9.reuse, -0.16845393180847167969 ;  /* 0xbe2c7f3003067423 */ /* 0x080fe20000010009 */
[----:B------:R-:W-:-:S03]  /*b620*/  FFMA.FTZ R9, R0, R9, -0.16845393180847167969 ;  /* 0xbe2c7f3000097423 */ /* 0x000fc60000010009 */
[----:B------:R-:W-:Y:S01]  /*b630*/  FFMA.FTZ R6, R3, R6, 0.1716887056827545166 ;  /* 0x3e2fcf2a03067423 */ /* 0x000fe20000010006 */
[----:B------:R-:W-:-:S03]  /*b640*/  FFMA.FTZ R9, R0, R9, 0.1716887056827545166 ;  /* 0x3e2fcf2a00097423 */ /* 0x000fc60000010009 */
[C---:B------:R-:W-:Y:S01]  /*b650*/  FFMA.FTZ R6, R3.reuse, R6, -0.17900948226451873779 ;  /* 0xbe374e4303067423 */ /* 0x040fe20000010006 */
[----:B------:R-:W-:Y:S01]  /*b660*/  FFMA.FTZ R9, R0, R9, -0.17900948226451873779 ;  /* 0xbe374e4300097423 */ /* 0x000fe20000010009 */
[----:B------:R-:W-:Y:S02]  /*b670*/  @!P2 FMUL R102, R102, 16777216 ;  /* 0x4b8000006666a820 */ /* 0x000fe40000400000 */
[----:B------:R-:W-:Y:S01]  /*b680*/  FFMA.FTZ R6, R3, R6, 0.20512372255325317383 ;  /* 0x3e520bf403067423 */ /* 0x000fe20000010006 */
[----:B------:R-:W-:Y:S01]  /*b690*/  FFMA.FTZ R9, R0, R9, 0.20512372255325317383 ;  /* 0x3e520bf400097423 */ /* 0x000fe20000010009 */
[----:B------:R-:W-:Y:S01]  /*b6a0*/  @!P2 FMUL R104, R104, 16777216 ;  /* 0x4b8000006868a820 */ /* 0x000fe20000400000 */
[----:B------:R-:W-:Y:S01]  /*b6b0*/  @!P2 FMUL R103, R103, 16777216 ;  /* 0x4b8000006767a820 */ /* 0x000fe20000400000 */
[C---:B------:R-:W-:Y:S01]  /*b6c0*/  FFMA.FTZ R6, R3.reuse, R6, -0.24046532809734344482 ;  /* 0xbe763c8b03067423 */ /* 0x040fe20000010006 */
[----:B------:R-:W-:Y:S01]  /*b6d0*/  FFMA.FTZ R9, R0, R9, -0.24046532809734344482 ;  /* 0xbe763c8b00097423 */ /* 0x000fe20000010009 */
[C---:B------:R-:W-:Y:S01]  /*b6e0*/  FMUL R8, R22.reuse, R102 ;  /* 0x0000006616087220 */ /* 0x040fe20000400000 */
[C---:B------:R-:W-:Y:S01]  /*b6f0*/  FMUL R17, R22.reuse, R104 ;  /* 0x0000006816117220 */ /* 0x040fe20000400000 */
[----:B------:R-:W-:Y:S01]  /*b700*/  FFMA.FTZ R6, R3, R6, 0.28857114911079406738 ;  /* 0x3e93bf9903067423 */ /* 0x000fe20000010006 */
[----:B------:R-:W-:Y:S01]  /*b710*/  FMUL R103, R22, R103 ;  /* 0x0000006716677220 */ /* 0x000fe20000400000 */
[----:B------:R-:W-:-:S02]  /*b720*/  FFMA.FTZ R9, R0, R9, 0.28857114911079406738 ;  /* 0x3e93bf9900097423 */ /* 0x000fc40000010009 */
[----:B------:R-:W-:Y:S01]  /*b730*/  F2FP.BF16.F32.PACK_AB R8, R8, R17 ;  /* 0x000000110808723e */ /* 0x000fe200000010ff */
[----:B------:R-:W-:Y:S01]  /*b740*/  FFMA.FTZ R6, R3, R6, -0.36067417263984680176 ;  /* 0xbeb8aa4903067423 */ /* 0x000fe20000010006 */
[----:B------:R-:W-:Y:S01]  /*b750*/  FFMA.FTZ R17, R0, R9, -0.36067417263984680176 ;  /* 0xbeb8aa4900117423 */ /* 0x000fe20000010009 */
[----:B------:R-:W-:Y:S02]  /*b760*/  F2FP.BF16.F32.PACK_AB R9, R100, R103 ;  /* 0x000000676409723e */ /* 0x000fe400000010ff */
[----:B------:R-:W-:Y:S02]  /*b770*/  F2FP.BF16.F32.PACK_AB R10, R10, R7 ;  /* 0x000000070a0a723e */ /* 0x000fe400000010ff */
[----:B------:R-:W-:Y:S01]  /*b780*/  F2FP.BF16.F32.PACK_AB R11, R11, R24 ;  /* 0x000000180b0b723e */ /* 0x000fe200000010ff */
[----:B------:R-:W-:Y:S01]  /*b790*/  BAR.SYNC.DEFER_BLOCKING 0x0 ;  /* 0x0000000000007b1d */ /* 0x000fe20000010000 */
[----:B------:R-:W-:Y:S01]  /*b7a0*/  FFMA.FTZ R18, R3, R6, 0.48089820146560668945 ;  /* 0x3ef6384a03127423 */ /* 0x000fe20000010006 */
[----:B------:R-:W-:-:S03]  /*b7b0*/  FFMA.FTZ R17, R0, R17, 0.48089820146560668945 ;  /* 0x3ef6384a00117423 */ /* 0x000fc60000010011 */
[----:B------:R-:W-:Y:S01]  /*b7c0*/  FFMA.FTZ R18, R3, R18, -0.72134751081466674805 ;  /* 0xbf38aa3b03127423 */ /* 0x000fe20000010012 */
[----:B------:R-:W-:Y:S01]  /*b7d0*/  FFMA.FTZ R17, R0, R17, -0.72134751081466674805 ;  /* 0xbf38aa3b00117423 */ /* 0x000fe20000010011 */
[----:B------:R-:W-:Y:S02]  /*b7e0*/  ISETP.GE.U32.AND P1, PT, R47, 0x7f800000, PT ;  /* 0x7f8000002f00780c */ /* 0x000fe40003f26070 */
[C---:B------:R-:W-:Y:S01]  /*b7f0*/  FMUL R18, R3.reuse, R18 ;  /* 0x0000001203127220 */ /* 0x040fe20000400000 */
[----:B------:R-:W-:Y:S01]  /*b800*/  ISETP.GE.U32.AND P2, PT, R48, 0x7f800000, PT ;  /* 0x7f8000003000780c */ /* 0x000fe20003f46070 */
[C---:B------:R-:W-:Y:S01]  /*b810*/  FMUL R17, R0.reuse, R17 ;  /* 0x0000001100117220 */ /* 0x040fe20000400000 */
[----:B------:R-:W-:Y:S01]  /*b820*/  I2FP.F32.S32 R34, R88 ;  /* 0x0000005800227245 */ /* 0x000fe20000201400 */
[C---:B------:R-:W-:Y:S01]  /*b830*/  FMUL R18, R3.reuse, R18 ;  /* 0x0000001203127220 */ /* 0x040fe20000400000 */
[----:B------:R-:W-:Y:S01]  /*b840*/  STSM.16.M88.4 [R80], R8 ;  /* 0x0000000850007844 */ /* 0x000fe20000000200 */
[----:B------:R-:W-:Y:S01]  /*b850*/  BAR.SYNC.DEFER_BLOCKING 0x0 ;  /* 0x0000000000007b1d */ /* 0x000fe20000010000 */
[----:B------:R-:W-:Y:S01]  /*b860*/  FMUL R17, R0, R17 ;  /* 0x0000001100117220 */ /* 0x000fe20000400000 */
[----:B------:R-:W-:Y:S01]  /*b870*/  FFMA.FTZ R69, R34, 1.1920928955078125e-07, R69 ;  /* 0x3400000022457823 */ /* 0x000fe20000010045 */
[----:B------:R-:W-:-:S02]  /*b880*/  FFMA.FTZ R18, R3, 1.4426950216293334961, R18 ;  /* 0x3fb8aa3b03127823 */ /* 0x000fc40000010012 */
[----:B------:R-:W-:Y:S02]  /*b890*/  FFMA.FTZ R17, R0, 1.4426950216293334961, R17 ;  /* 0x3fb8aa3b00117823 */ /* 0x000fe40000010011 */
[----:B------:R-:W-:Y:S01]  /*b8a0*/  FADD R3, R69, R18 ;  /* 0x0000001245037221 */ /* 0x000fe20000000000 */
[----:B------:R-:W-:Y:S02]  /*b8b0*/  @P1 IMAD.MOV.U32 R18, RZ, RZ, 0x7f800000 ;  /* 0x7f800000ff121424 */ /* 0x000fe400078e00ff */
[----:B------:R-:W-:Y:S01]  /*b8c0*/  FADD R0, R58, R17 ;  /* 0x000000113a007221 */ /* 0x000fe20000000000 */
[----:B------:R-:W-:Y:S01]  /*b8d0*/  @P2 MOV R17, 0x7f800000 ;  /* 0x7f80000000112802 */ /* 0x000fe20000000f00 */
[----:B------:R-:W-:Y:S01]  /*b8e0*/  @P1 FFMA.FTZ R3, R47, R18, +INF ;  /* 0x7f8000002f031423 */ /* 0x000fe20000010012 */
[----:B------:R-:W-:-:S03]  /*b8f0*/  F2FP.BF16.F32.PACK_AB R14, R14, R16 ;  /* 0x000000100e0e723e */ /* 0x000fc600000010ff */
[----:B------:R-:W-:Y:S01]  /*b900*/  @P2 FFMA.FTZ R0, R48, R17, +INF ;  /* 0x7f80000030002423 */ /* 0x000fe20000010011 */
[----:B------:R-:W-:Y:S02]  /*b910*/  F2FP.BF16.F32.PACK_AB R15, R15, R19 ;  /* 0x000000130f0f723e */ /* 0x000fe400000010ff */
[----:B------:R-:W0:Y:S01]  /*b920*/  LDS.128 R16, [R118+UR8] ;  /* 0x0000000876107984 */ /* 0x000e220008000c00 */
[C---:B------:R-:W-:Y:S01]  /*b930*/  FMUL R13, R22.reuse, R93 ;  /* 0x0000005d160d7220 */ /* 0x040fe20000400000 */
[C---:B------:R-:W-:Y:S01]  /*b940*/  FMUL R12, R22.reuse, R95 ;  /* 0x0000005f160c7220 */ /* 0x040fe20000400000 */
[C---:B------:R-:W-:Y:S01]  /*b950*/  FMUL R96, R22.reuse, R96 ;  /* 0x0000006016607220 */ /* 0x040fe20000400000 */
[----:B------:R-:W-:-:S04]  /*b960*/  FMUL R99, R22, R99 ;  /* 0x0000006316637220 */ /* 0x000fc80000400000 */
[----:B------:R-:W-:Y:S02]  /*b970*/  F2FP.BF16.F32.PACK_AB R13, R13, R96 ;  /* 0x000000600d0d723e */ /* 0x000fe400000010ff */
[----:B------:R-:W-:Y:S01]  /*b980*/  F2FP.BF16.F32.PACK_AB R12, R12, R99 ;  /* 0x000000630c0c723e */ /* 0x000fe200000010ff */
[----:B------:R-:W-:Y:S06]  /*b990*/  BAR.SYNC.DEFER_BLOCKING 0x0 ;  /* 0x0000000000007b1d */ /* 0x000fec0000010000 */
[----:B------:R-:W-:Y:S02]  /*b9a0*/  STSM.16.M88.4 [R80], R12 ;  /* 0x0000000c50007844 */ /* 0x000fe40000000200 */
[----:B------:R-:W-:Y:S01]  /*b9b0*/  BAR.SYNC.DEFER_BLOCKING 0x0 ;  /* 0x0000000000007b1d */ /* 0x000fe20000010000 */
        /* <DEDUP_REMOVED lines=9> */
[----:B------:R-:W-:Y:S01]  /*ba50*/  FSETP.NEU.AND P0, PT, R47, RZ, PT ;  /* 0x000000ff2f00720b */ /* 0x000fe20003f0d000 */
[C---:B------:R-:W-:Y:S01]  /*ba60*/  FMUL R49, R22.reuse, R49 ;  /* 0x0000003116317220 */ /* 0x040fe20000400000 */
[----:B------:R-:W1:Y:S01]  /*ba70*/  LDS.128 R8, [R118+UR8] ;  /* 0x0000000876087984 */ /* 0x000e620008000c00 */
[----:B------:R-:W-:Y:S01]  /*ba80*/  F2FP.BF16.F32.PACK_AB R45, R45, R46 ;  /* 0x0000002e2d2d723e */ /* 0x000fe200000010ff */
[----:B------:R-:W-:Y:S01]  /*ba90*/  FMUL R110, R22, R57 ;  /* 0x00000039166e7220 */ /* 0x000fe20000400000 */
[----:B------:R-:W-:-:S02]  /*baa0*/  F2FP.BF16.F32.PACK_AB R44, R44, R25 ;  /* 0x000000192c2c723e */ /* 0x000fc400000010ff */
[----:B------:R-:W-:Y:S01]  /*bab0*/  F2FP.BF16.F32.PACK_AB R50, R50, R56 ;  /* 0x000000383232723e */ /* 0x000fe200000010ff */
[----:B------:R-:W-:Y:S01]  /*bac0*/  BAR.SYNC.DEFER_BLOCKING 0x0 ;  /* 0x0000000000007b1d */ /* 0x000fe20000010000 */
[----:B------:R-:W-:Y:S02]  /*bad0*/  F2FP.BF16.F32.PACK_AB R46, R97, R101 ;  /* 0x00000065612e723e */ /* 0x000fe400000010ff */
[----:B------:R-:W-:Y:S02]  /*bae0*/  F2FP.BF16.F32.PACK_AB R47, R94, R98 ;  /* 0x000000625e2f723e */ /* 0x000fe400000010ff */
[----:B------:R-:W-:Y:S02]  /*baf0*/  FSETP.NEU.AND P1, PT, R48, RZ, PT ;  /* 0x000000ff3000720b */ /* 0x000fe40003f2d000 */
[----:B------:R-:W-:Y:S01]  /*bb00*/  F2FP.BF16.F32.PACK_AB R51, R51, R31 ;  /* 0x0000001f3333723e */ /* 0x000fe200000010ff */
[C---:B------:R-:W-:Y:S01]  /*bb10*/  FMUL R105, R22.reuse, R30 ;  /* 0x0000001e16697220 */ /* 0x040fe20000400000 */
[C---:B------:R-:W-:Y:S01]  /*bb20*/  FMUL R106, R22.reuse, R32 ;  /* 0x00000020166a7220 */ /* 0x040fe20000400000 */
[C---:B------:R-:W-:Y:S01]  /*bb30*/  FMUL R33, R22.reuse, R33 ;  /* 0x0000002116217220 */ /* 0x040fe20000400000 */
[----:B------:R-:W-:Y:S01]  /*bb40*/  LEA R73, R115, R75, 0x1 ;  /* 0x0000004b73497211 */ /* 0x000fe200078e08ff */
[C---:B------:R-:W-:Y:S01]  /*bb50*/  FMUL R89, R22.reuse, R27 ;  /* 0x0000001b16597220 */ /* 0x040fe20000400000 */
[----:B------:R-:W-:Y:S01]  /*bb60*/  FMUL R88, R22, R28 ;  /* 0x0000001c16587220 */ /* 0x000fe20000400000 */
[----:B------:R-:W2:Y:S01]  /*bb70*/  S2R R119, SR_CTAID.X ;  /* 0x0000000000777919 */ /* 0x000ea20000002500 */
[----:B------:R-:W3:Y:S01]  /*bb80*/  LDC.64 R68, c[0x0][0x228] ;  /* 0x00008a00ff447b82 */ /* 0x000ee20000000a00 */
[----:B------:R4:W-:Y:S07]  /*bb90*/  STSM.16.M88.4 [R80], R44 ;  /* 0x0000002c50007844 */ /* 0x0009ee0000000200 */
[----:B------:R-:W-:Y:S01]  /*bba0*/  BAR.SYNC.DEFER_BLOCKING 0x0 ;  /* 0x0000000000007b1d */ /* 0x000fe20000010000 */
[----:B------:R-:W-:-:S02]  /*bbb0*/  F2FP.BF16.F32.PACK_AB R48, R29, R110 ;  /* 0x0000006e1d30723e */ /* 0x000fc400000010ff */
[----:B------:R-:W-:-:S03]  /*bbc0*/  F2FP.BF16.F32.PACK_AB R49, R108, R49 ;  /* 0x000000316c31723e */ /* 0x000fc600000010ff */
[----:B------:R-:W1:Y:S02]  /*bbd0*/  LDS.128 R12, [R118+UR8] ;  /* 0x00000008760c7984 */ /* 0x000e640008000c00 */
[----:B------:R-:W-:Y:S06]  /*bbe0*/  BAR.SYNC.DEFER_BLOCKING 0x0 ;  /* 0x0000000000007b1d */ /* 0x000fec0000010000 */
[----:B------:R0:W-:Y:S02]  /*bbf0*/  STSM.16.M88.4 [R80], R48 ;  /* 0x0000003050007844 */ /* 0x0001e40000000200 */
[----:B------:R-:W-:Y:S01]  /*bc00*/  BAR.SYNC.DEFER_BLOCKING 0x0 ;  /* 0x0000000000007b1d */ /* 0x000fe20000010000 */
[----:B----4-:R-:W-:-:S02]  /*bc10*/  F2FP.BF16.F32.PACK_AB R44, R106, R107 ;  /* 0x0000006b6a2c723e */ /* 0x010fc400000010ff */
[----:B------:R-:W-:-:S03]  /*bc20*/  F2FP.BF16.F32.PACK_AB R45, R105, R33 ;  /* 0x00000021692d723e */ /* 0x000fc600000010ff */
[----:B------:R-:W4:Y:S01]  /*bc30*/  LDS.128 R56, [R118+UR8] ;  /* 0x0000000876387984 */ /* 0x000f220008000c00 */
[----:B------:R-:W-:Y:S02]  /*bc40*/  F2FP.BF16.F32.PACK_AB R46, R37, R55 ;  /* 0x00000037252e723e */ /* 0x000fe400000010ff */
[----:B------:R-:W-:Y:S01]  /*bc50*/  F2FP.BF16.F32.PACK_AB R47, R35, R39 ;  /* 0x00000027232f723e */ /* 0x000fe200000010ff */
[----:B------:R-:W-:Y:S01]  /*bc60*/  BAR.SYNC.DEFER_BLOCKING 0x0 ;  /* 0x0000000000007b1d */ /* 0x000fe20000010000 */
[----:B------:R-:W-:-:S05]  /*bc70*/  IMAD R77, R115, 0x2, R73 ;  /* 0x00000002734d7824 */ /* 0x000fca00078e0249 */
[----:B------:R3:W-:Y:S01]  /*bc80*/  STSM.16.M88.4 [R80], R44 ;  /* 0x0000002c50007844 */ /* 0x0007e20000000200 */
[----:B0-----:R-:W-:Y:S02]  /*bc90*/  F2FP.BF16.F32.PACK_AB R50, R53, R54 ;  /* 0x000000363532723e */ /* 0x001fe400000010ff */
[----:B------:R-:W-:Y:S01]  /*bca0*/  F2FP.BF16.F32.PACK_AB R51, R41, R52 ;  /* 0x000000342933723e */ /* 0x000fe200000010ff */
[----:B------:R-:W-:Y:S01]  /*bcb0*/  BAR.SYNC.DEFER_BLOCKING 0x0 ;  /* 0x0000000000007b1d */ /* 0x000fe20000010000 */
[----:B------:R-:W-:-:S04]  /*bcc0*/  IMAD R82, R115, 0x2, R77 ;  /* 0x0000000273527824 */ /* 0x000fc800078e024d */
[----:B------:R-:W-:-:S04]  /*bcd0*/  IMAD R81, R115, 0x2, R82 ;  /* 0x0000000273517824 */ /* 0x000fc800078e0252 */
[C---:B------:R-:W-:Y:S01]  /*bce0*/  IMAD R66, R115.reuse, 0x2, R81 ;  /* 0x0000000273427824 */ /* 0x040fe200078e0251 */
[----:B------:R-:W0:Y:S03]  /*bcf0*/  LDS.128 R52, [R118+UR8] ;  /* 0x0000000876347984 */ /* 0x000e260008000c00 */
[----:B------:R-:W-:Y:S01]  /*bd00*/  IMAD R72, R115, 0x2, R66 ;  /* 0x0000000273487824 */ /* 0x000fe200078e0242 */
[----:B------:R-:W-:-:S03]  /*bd10*/  F2FP.BF16.F32.PACK_AB R48, R89, R90 ;  /* 0x0000005a5930723e */ /* 0x000fc600000010ff */
[----:B------:R-:W-:Y:S01]  /*bd20*/  IMAD R64, R115, 0x2, R72 ;  /* 0x0000000273407824 */ /* 0x000fe200078e0248 */
[----:B------:R-:W-:Y:S01]  /*bd30*/  F2FP.BF16.F32.PACK_AB R49, R87, R88 ;  /* 0x000000585731723e */ /* 0x000fe200000010ff */
[----:B------:R-:W-:Y:S03]  /*bd40*/  BAR.SYNC.DEFER_BLOCKING 0x0 ;  /* 0x0000000000007b1d */ /* 0x000fe60000010000 */
[----:B------:R-:W-:-:S05]  /*bd50*/  LEA R60, R115, R64, 0x1 ;  /* 0x00000040733c7211 */ /* 0x000fca00078e08ff */
[----:B------:R-:W-:-:S04]  /*bd60*/  IMAD R42, R115, 0x2, R60 ;  /* 0x00000002732a7824 */ /* 0x000fc800078e023c */
[C---:B------:R-:W-:Y:S01]  /*bd70*/  IMAD R62, R115.reuse, 0x2, R42 ;  /* 0x00000002733e7824 */ /* 0x040fe200078e022a */
[----:B------:R-:W-:Y:S01]  /*bd80*/  STSM.16.M88.4 [R80], R48 ;  /* 0x0000003050007844 */ /* 0x000fe20000000200 */
[----:B------:R-:W-:Y:S02]  /*bd90*/  BAR.SYNC.DEFER_BLOCKING 0x0 ;  /* 0x0000000000007b1d */ /* 0x000fe40000010000 */
[----:B------:R-:W-:-:S04]  /*bda0*/  IMAD R40, R115, 0x2, R62 ;  /* 0x0000000273287824 */ /* 0x000fc800078e023e */
[----:B------:R-:W-:-:S04]  /*bdb0*/  IMAD R38, R115, 0x2, R40 ;  /* 0x0000000273267824 */ /* 0x000fc800078e0228 */
[----:B------:R-:W-:-:S04]  /*bdc0*/  IMAD R36, R115, 0x2, R38 ;  /* 0x0000000273247824 */ /* 0x000fc800078e0226 */
[----:B------:R-:W-:Y:S01]  /*bdd0*/  IMAD R34, R115, 0x2, R36 ;  /* 0x0000000273227824 */ /* 0x000fe200078e0224 */
[----:B--2---:R-:W-:-:S04]  /*bde0*/  PRMT R119, R120, 0x6540, R119 ;  /* 0x0000654078777816 */ /* 0x004fc80000000077 */
[C---:B------:R-:W-:Y:S01]  /*bdf0*/  LEA R32, R115.reuse, R34, 0x1 ;  /* 0x0000002273207211 */ /* 0x040fe200078e08ff */
[----:B------:R-:W2:Y:S04]  /*be00*/  LDS.128 R48, [R118+UR8] ;  /* 0x0000000876307984 */ /* 0x000ea80008000c00 */
[----:B------:R-:W-:Y:S01]  /*be10*/  IMAD R30, R115, 0x2, R32 ;  /* 0x00000002731e7824 */ /* 0x000fe200078e0220 */
[----:B------:R-:W-:Y:S01]  /*be20*/  UIMAD UR4, UR7, UR4, URZ ;  /* 0x00000004070472a4 */ /* 0x000fe2000f8e023f */
[----:B------:R-:W-:Y:S02]  /*be30*/  IMAD R91, R119, UR5, RZ ;  /* 0x00000005775b7c24 */ /* 0x000fe4000f8e02ff */
[----:B------:R-:W-:Y:S01]  /*be40*/  IMAD R6, R115, 0x2, R30 ;  /* 0x0000000273067824 */ /* 0x000fe200078e021e */
[----:B------:R-:W-:Y:S01]  /*be50*/  USHF.L.U32 UR5, UR4, 0x1, URZ ;  /* 0x0000000104057899 */ /* 0x000fe2000800063f */
[----:B---3--:R-:W-:-:S02]  /*be60*/  IMAD.SHL.U32 R45, R91, 0x2, RZ ;  /* 0x000000025b2d7824 */ /* 0x008fc400078e00ff */
[C---:B------:R-:W-:Y:S01]  /*be70*/  FMUL R84, R22.reuse, R84 ;  /* 0x0000005416547220 */ /* 0x040fe20000400000 */
[C---:B------:R-:W-:Y:S01]  /*be80*/  FMUL R43, R22.reuse, R43 ;  /* 0x0000002b162b7220 */ /* 0x040fe20000400000 */
[C---:B------:R-:W-:Y:S01]  /*be90*/  FMUL R85, R22.reuse, R85 ;  /* 0x0000005516557220 */ /* 0x040fe20000400000 */
[----:B------:R-:W-:Y:S01]  /*bea0*/  FMUL R86, R22, R86 ;  /* 0x0000005616567220 */ /* 0x000fe20000400000 */
[----:B------:R-:W-:Y:S01]  /*beb0*/  IMAD R7, R115, 0x2, R6 ;  /* 0x0000000273077824 */ /* 0x000fe200078e0206 */
[----:B------:R-:W-:Y:S02]  /*bec0*/  IADD3 R114, P2, P3, R45, UR5, R68 ;  /* 0x000000052d727c10 */ /* 0x000fe4000fb5e044 */
[----:B------:R-:W-:Y:S01]  /*bed0*/  F2FP.BF16.F32.PACK_AB R45, R84, R85 ;  /* 0x00000055542d723e */ /* 0x000fe200000010ff */
[----:B------:R-:W-:Y:S01]  /*bee0*/  IMAD R20, R115, 0x2, R7 ;  /* 0x0000000273147824 */ /* 0x000fe200078e0207 */
[----:B------:R-:W-:Y:S02]  /*bef0*/  F2FP.BF16.F32.PACK_AB R44, R43, R86 ;  /* 0x000000562b2c723e */ /* 0x000fe400000010ff */
[----:B------:R-:W-:-:S02]  /*bf00*/  F2FP.BF16.F32.PACK_AB R46, R63, R83 ;  /* 0x000000533f2e723e */ /* 0x000fc400000010ff */
[----:B------:R-:W-:Y:S01]  /*bf10*/  F2FP.BF16.F32.PACK_AB R47, R5, R61 ;  /* 0x0000003d052f723e */ /* 0x000fe200000010ff */
[----:B------:R-:W-:Y:S01]  /*bf20*/  BAR.SYNC.DEFER_BLOCKING 0x0 ;  /* 0x0000000000007b1d */ /* 0x000fe20000010000 */
[C---:B------:R-:W-:Y:S01]  /*bf30*/  FMUL R65, R22.reuse, R65 ;  /* 0x0000004116417220 */ /* 0x040fe20000400000 */
[C---:B------:R-:W-:Y:S01]  /*bf40*/  FMUL R78, R22.reuse, R78 ;  /* 0x0000004e164e7220 */ /* 0x040fe20000400000 */
[C---:B------:R-:W-:Y:S01]  /*bf50*/  FMUL R76, R22.reuse, R76 ;  /* 0x0000004c164c7220 */ /* 0x040fe20000400000 */
[----:B------:R-:W-:Y:S01]  /*bf60*/  FMUL R79, R22, R79 ;  /* 0x0000004f164f7220 */ /* 0x000fe20000400000 */
[----:B------:R-:W-:-:S04]  /*bf70*/  IMAD R22, R115, 0x2, R20 ;  /* 0x0000000273167824 */ /* 0x000fc800078e0214 */
[----:B------:R-:W-:-:S04]  /*bf80*/  IMAD R24, R115, 0x2, R22 ;  /* 0x0000000273187824 */ /* 0x000fc800078e0216 */
[C---:B------:R-:W-:Y:S01]  /*bf90*/  IMAD R26, R115.reuse, 0x2, R24 ;  /* 0x00000002731a7824 */ /* 0x040fe200078e0218 */
[----:B------:R-:W-:Y:S01]  /*bfa0*/  STSM.16.M88.4 [R80], R44 ;  /* 0x0000002c50007844 */ /* 0x000fe20000000200 */
[----:B------:R-:W-:Y:S02]  /*bfb0*/  BAR.SYNC.DEFER_BLOCKING 0x0 ;  /* 0x0000000000007b1d */ /* 0x000fe40000010000 */
[----:B------:R-:W-:-:S04]  /*bfc0*/  IMAD R28, R115, 0x2, R26 ;  /* 0x00000002731c7824 */ /* 0x000fc800078e021a */
[----:B------:R-:W-:-:S04]  /*bfd0*/  IMAD R21, R115, 0x2, R28 ;  /* 0x0000000273157824 */ /* 0x000fc800078e021c */
[----:B------:R-:W-:-:S04]  /*bfe0*/  IMAD R23, R115, 0x2, R21 ;  /* 0x0000000273177824 */ /* 0x000fc800078e0215 */
[----:B------:R-:W-:-:S04]  /*bff0*/  IMAD R25, R115, 0x2, R23 ;  /* 0x0000000273197824 */ /* 0x000fc800078e0217 */
[C---:B------:R-:W-:Y:S01]  /*c000*/  IMAD R27, R115.reuse, 0x2, R25 ;  /* 0x00000002731b7824 */ /* 0x040fe200078e0219 */
[----:B------:R-:W3:Y:S04]  /*c010*/  LDS.128 R44, [R118+UR8] ;  /* 0x00000008762c7984 */ /* 0x000ee80008000c00 */
[----:B------:R-:W-:Y:S01]  /*c020*/  LEA R29, R115, R27, 0x1 ;  /* 0x0000001b731d7211 */ /* 0x000fe200078e08ff */
[----:B------:R-:W-:Y:S01]  /*c030*/  UIMAD.WIDE UR4, UR4, 0x2, URZ ;  /* 0x00000002040478a5 */ /* 0x000fe2000f8e023f */
[----:B------:R-:W-:-:S04]  /*c040*/  IMAD.HI R68, R91, 0x2, RZ ;  /* 0x000000025b447827 */ /* 0x000fc800078e02ff */
[C---:B------:R-:W-:Y:S01]  /*c050*/  IMAD R31, R115.reuse, 0x2, R29 ;  /* 0x00000002731f7824 */ /* 0x040fe200078e021d */
[----:B------:R-:W-:Y:S01]  /*c060*/  IADD3.X R5, R68, UR5, R69, P2, P3 ;  /* 0x0000000544057c10 */ /* 0x000fe200097e6445 */
[----:B------:R-:W-:Y:S02]  /*c070*/  ULDC UR4, c[0x0][0x27c] ;  /* 0x00009f0000047ab9 */ /* 0x000fe40000000800 */
[----:B------:R-:W-:Y:S01]  /*c080*/  IMAD R33, R115, 0x2, R31 ;  /* 0x0000000273217824 */ /* 0x000fe200078e021f */
[----:B------:R-:W-:Y:S02]  /*c090*/  F2FP.BF16.F32.PACK_AB R68, R78, R79 ;  /* 0x0000004f4e44723e */ /* 0x000fe400000010ff */
[----:B------:R-:W-:Y:S01]  /*c0a0*/  F2FP.BF16.F32.PACK_AB R69, R65, R76 ;  /* 0x0000004c4145723e */ /* 0x000fe200000010ff */
[----:B------:R-:W-:Y:S01]  /*c0b0*/  IMAD R35, R115, 0x2, R33 ;  /* 0x0000000273237824 */ /* 0x000fe200078e0221 */
[----:B------:R-:W-:Y:S02]  /*c0c0*/  F2FP.BF16.F32.PACK_AB R70, R70, R74 ;  /* 0x0000004a4646723e */ /* 0x000fe400000010ff */
[----:B------:R-:W-:Y:S01]  /*c0d0*/  F2FP.BF16.F32.PACK_AB R71, R71, R67 ;  /* 0x000000434747723e */ /* 0x000fe200000010ff */
[----:B------:R-:W-:Y:S01]  /*c0e0*/  BAR.SYNC.DEFER_BLOCKING 0x0 ;  /* 0x0000000000007b1d */ /* 0x000fe20000010000 */
[----:B------:R-:W-:-:S04]  /*c0f0*/  IMAD R37, R115, 0x2, R35 ;  /* 0x0000000273257824 */ /* 0x000fc800078e0223 */
[----:B------:R-:W-:-:S04]  /*c100*/  IMAD R39, R115, 0x2, R37 ;  /* 0x0000000273277824 */ /* 0x000fc800078e0225 */
[C---:B------:R-:W-:Y:S01]  /*c110*/  IMAD R41, R115.reuse, 0x2, R39 ;  /* 0x0000000273297824 */ /* 0x040fe200078e0227 */
[----:B------:R1:W-:Y:S04]  /*c120*/  STSM.16.M88.4 [R80], R68 ;  /* 0x0000004450007844 */ /* 0x0003e80000000200 */
[----:B------:R-:W-:Y:S02]  /*c130*/  LEA R43, R115, R41, 0x1 ;  /* 0x00000029732b7211 */ /* 0x000fe400078e08ff */
[----:B------:R-:W-:-:S03]  /*c140*/  LEA R78, P2, R75, R114, 0x1 ;  /* 0x000000724b4e7211 */ /* 0x000fc600078408ff */
[----:B------:R-:W-:Y:S01]  /*c150*/  IMAD R61, R115, 0x2, R43 ;  /* 0x00000002733d7824 */ /* 0x000fe200078e022b */
[-C--:B------:R-:W-:Y:S02]  /*c160*/  LEA R74, P3, R73, R114.reuse, 0x1 ;  /* 0x00000072494a7211 */ /* 0x080fe400078608ff */
[-C--:B------:R-:W-:Y:S01]  /*c170*/  LEA.HI.X.SX32 R79, R75, R5.reuse, 0x1, P2 ;  /* 0x000000054b4f7211 */ /* 0x080fe200010f0eff */
[----:B------:R-:W-:Y:S01]  /*c180*/  BAR.SYNC.DEFER_BLOCKING 0x0 ;  /* 0x0000000000007b1d */ /* 0x000fe20000010000 */
[----:B------:R-:W-:Y:S01]  /*c190*/  IMAD R63, R115, 0x2, R61 ;  /* 0x00000002733f7824 */ /* 0x000fe200078e023d */
[----:B------:R-:W-:Y:S02]  /*c1a0*/  LEA.HI.X.SX32 R75, R73, R5, 0x1, P3 ;  /* 0x00000005494b7211 */ /* 0x000fe400018f0eff */
[----:B------:R-:W-:Y:S01]  /*c1b0*/  LEA R76, P4, R77, R114, 0x1 ;  /* 0x000000724d4c7211 */ /* 0x000fe200078808ff */
[----:B------:R-:W-:Y:S01]  /*c1c0*/  IMAD R65, R115, 0x2, R63 ;  /* 0x0000000273417824 */ /* 0x000fe200078e023f */
[----:B------:R-:W-:-:S02]  /*c1d0*/  PRMT R84, R16, 0x7632, R84 ;  /* 0x0000763210547816 */ /* 0x000fc40000000054 */
[----:B------:R-:W-:Y:S01]  /*c1e0*/  LEA.HI.X.SX32 R77, R77, R5, 0x1, P4 ;  /* 0x000000054d4d7211 */ /* 0x000fe200020f0eff */
[----:B------:R-:W-:Y:S01]  /*c1f0*/  IMAD R67, R115, 0x2, R65 ;  /* 0x0000000273437824 */ /* 0x000fe200078e0241 */
[----:B-1----:R-:W-:Y:S02]  /*c200*/  PRMT R68, R17, 0x7632, R68 ;  /* 0x0000763211447816 */ /* 0x002fe40000000044 */
[-C--:B------:R-:W-:Y:S01]  /*c210*/  LEA R80, P3, R81, R114.reuse, 0x1 ;  /* 0x0000007251507211 */ /* 0x080fe200078608ff */
[----:B------:R-:W-:Y:S01]  /*c220*/  IMAD R69, R115, 0x2, R67 ;  /* 0x0000000273457824 */ /* 0x000fe200078e0243 */
[----:B------:R-:W-:Y:S01]  /*c230*/  PRMT R70, R18, 0x7632, R70 ;  /* 0x0000763212467816 */ /* 0x000fe20000000046 */
[----:B------:R1:W-:Y:S04]  /*c240*/  STG.E.U16 desc[UR46][R78.64], R16 ;  /* 0x000000104e007986 */ /* 0x0003e8000c10152e */
[----:B------:R4:W-:Y:S01]  /*c250*/  STG.E.U16 desc[UR46][R74.64], R17 ;  /* 0x000000114a007986 */ /* 0x0009e2000c10152e */
[----:B-1----:R-:W-:-:S04]  /*c260*/  LEA R16, P2, R82, R114, 0x1 ;  /* 0x0000007252107211 */ /* 0x002fc800078408ff */
[-C--:B----4-:R-:W-:Y:S01]  /*c270*/  LEA.HI.X.SX32 R17, R82, R5.reuse, 0x1, P2 ;  /* 0x0000000552117211 */ /* 0x090fe200010f0eff */
[----:B------:R1:W-:Y:S01]  /*c280*/  STG.E.U16 desc[UR46][R76.64], R18 ;  /* 0x000000124c007986 */ /* 0x0003e2000c10152e */
[----:B------:R-:W-:Y:S01]  /*c290*/  LEA.HI.X.SX32 R81, R81, R5, 0x1, P3 ;  /* 0x0000000551517211 */ /* 0x000fe200018f0eff */
[----:B------:R-:W-:Y:S02]  /*c2a0*/  IMAD R71, R115, 0x2, R69 ;  /* 0x0000000273477824 */ /* 0x000fe400078e0245 */
[----:B------:R4:W-:Y:S01]  /*c2b0*/  STG.E.U16 desc[UR46][R16.64], R19 ;  /* 0x0000001310007986 */ /* 0x0009e2000c10152e */
[----:B------:R-:W-:Y:S01]  /*c2c0*/  PRMT R74, R19, 0x7632, R74 ;  /* 0x00007632134a7816 */ /* 0x000fe2000000004a */
[----:B------:R-:W-:Y:S01]  /*c2d0*/  IMAD R73, R115, 0x2, R71 ;  /* 0x0000000273497824 */ /* 0x000fe200078e0247 */
[-C--:B-1----:R-:W-:Y:S02]  /*c2e0*/  LEA R18, P2, R66, R114.reuse, 0x1 ;  /* 0x0000007242127211 */ /* 0x082fe400078408ff */
[----:B----4-:R-:W-:-:S02]  /*c2f0*/  LEA R16, P3, R72, R114, 0x1 ;  /* 0x0000007248107211 */ /* 0x010fc400078608ff */
[-C--:B------:R-:W-:Y:S02]  /*c300*/  LEA.HI.X.SX32 R19, R66, R5.reuse, 0x1, P2 ;  /* 0x0000000542137211 */ /* 0x080fe400010f0eff */
[-C--:B------:R-:W-:Y:S02]  /*c310*/  LEA.HI.X.SX32 R17, R72, R5.reuse, 0x1, P3 ;  /* 0x0000000548117211 */ /* 0x080fe400018f0eff */
[-C--:B------:R-:W-:Y:S01]  /*c320*/  LEA R86, P2, R64, R114.reuse, 0x1 ;  /* 0x0000007240567211 */ /* 0x080fe200078408ff */
[----:B------:R-:W-:Y:S01]  /*c330*/  STG.E.U16 desc[UR46][R80.64], R84 ;  /* 0x0000005450007986 */ /* 0x000fe2000c10152e */
[----:B------:R-:W-:Y:S02]  /*c340*/  LEA R88, P3, R60, R114, 0x1 ;  /* 0x000000723c587211 */ /* 0x000fe400078608ff */
[----:B------:R-:W-:Y:S01]  /*c350*/  LEA.HI.X.SX32 R87, R64, R5, 0x1, P2 ;  /* 0x0000000540577211 */ /* 0x000fe200010f0eff */
[----:B------:R1:W-:Y:S01]  /*c360*/  STG.E.U16 desc[UR46][R18.64], R68 ;  /* 0x0000004412007986 */ /* 0x0003e2000c10152e */
[----:B------:R-:W-:-:S03]  /*c370*/  LEA R75, R115, R73, 0x1 ;  /* 0x00000049734b7211 */ /* 0x000fc600078e08ff */
[----:B------:R4:W-:Y:S01]  /*c380*/  STG.E.U16 desc[UR46][R16.64], R70 ;  /* 0x0000004610007986 */ /* 0x0009e2000c10152e */
[-C--:B------:R-:W-:Y:S01]  /*c390*/  LEA.HI.X.SX32 R89, R60, R5.reuse, 0x1, P3 ;  /* 0x000000053c597211 */ /* 0x080fe200018f0eff */
[C---:B------:R-:W-:Y:S01]  /*c3a0*/  IMAD R77, R115.reuse, 0x2, R75 ;  /* 0x00000002734d7824 */ /* 0x040fe200078e024b */
[-C--:B-1----:R-:W-:Y:S02]  /*c3b0*/  LEA R18, P4, R62, R114.reuse, 0x1 ;  /* 0x000000723e127211 */ /* 0x082fe400078808ff */
[----:B----4-:R-:W-:Y:S02]  /*c3c0*/  LEA R16, P2, R42, R114, 0x1 ;  /* 0x000000722a107211 */ /* 0x010fe400078408ff */
[-C--:B------:R-:W-:Y:S02]  /*c3d0*/  LEA.HI.X.SX32 R19, R62, R5.reuse, 0x1, P4 ;  /* 0x000000053e137211 */ /* 0x080fe400020f0eff */
[----:B------:R-:W-:Y:S01]  /*c3e0*/  LEA.HI.X.SX32 R17, R42, R5, 0x1, P2 ;  /* 0x000000052a117211 */ /* 0x000fe200010f0eff */
[----:B------:R-:W-:Y:S01]  /*c3f0*/  STG.E.U16 desc[UR46][R86.64], R74 ;  /* 0x0000004a56007986 */ /* 0x000fe2000c10152e */
[----:B------:R-:W-:-:S03]  /*c400*/  IMAD R79, R115, 0x2, R77 ;  /* 0x00000002734f7824 */ /* 0x000fc600078e024d */
[----:B------:R1:W-:Y:S01]  /*c410*/  STG.E.U16 desc[UR46][R88.64], R8 ;  /* 0x0000000858007986 */ /* 0x0003e2000c10152e */
[----:B------:R-:W-:-:S03]  /*c420*/  PRMT R42, R8, 0x7632, R42 ;  /* 0x00007632082a7816 */ /* 0x000fc6000000002a */
[----:B------:R-:W-:Y:S01]  /*c430*/  STG.E.U16 desc[UR46][R16.64], R9 ;  /* 0x0000000910007986 */ /* 0x000fe2000c10152e */
[----:B------:R-:W-:-:S03]  /*c440*/  IMAD R81, R115, 0x2, R79 ;  /* 0x0000000273517824 */ /* 0x000fc600078e024f */
[----:B------:R4:W-:Y:S01]  /*c450*/  STG.E.U16 desc[UR46][R18.64], R10 ;  /* 0x0000000a12007986 */ /* 0x0009e2000c10152e */
[----:B------:R-:W-:Y:S02]  /*c460*/  PRMT R60, R9, 0x7632, R60 ;  /* 0x00007632093c7816 */ /* 0x000fe4000000003c */
[-C--:B-1----:R-:W-:Y:S01]  /*c470*/  LEA R8, P3, R38, R114.reuse, 0x1 ;  /* 0x0000007226087211 */ /* 0x082fe200078608ff */
[C---:B------:R-:W-:Y:S01]  /*c480*/  IMAD R83, R115.reuse, 0x2, R81 ;  /* 0x0000000273537824 */ /* 0x040fe200078e0251 */
[-C--:B----4-:R-:W-:Y:S02]  /*c490*/  LEA R18, P2, R40, R114.reuse, 0x1 ;  /* 0x0000007228127211 */ /* 0x090fe400078408ff */
[-C--:B------:R-:W-:Y:S02]  /*c4a0*/  LEA.HI.X.SX32 R9, R38, R5.reuse, 0x1, P3 ;  /* 0x0000000526097211 */ /* 0x080fe400018f0eff */
[-C--:B------:R-:W-:Y:S02]  /*c4b0*/  LEA.HI.X.SX32 R19, R40, R5.reuse, 0x1, P2 ;  /* 0x0000000528137211 */ /* 0x080fe400010f0eff */
[----:B------:R-:W-:Y:S01]  /*c4c0*/  LEA R16, P2, R36, R114, 0x1 ;  /* 0x0000007224107211 */ /* 0x000fe200078408ff */
[----:B------:R-:W-:Y:S01]  /*c4d0*/  IMAD R85, R115, 0x2, R83 ;  /* 0x0000000273557824 */ /* 0x000fe200078e0253 */
[----:B------:R-:W-:Y:S01]  /*c4e0*/  PRMT R40, R10, 0x7632, R40 ;  /* 0x000076320a287816 */ /* 0x000fe20000000028 */
[----:B------:R1:W-:Y:S01]  /*c4f0*/  STG.E.U16 desc[UR46][R18.64], R11 ;  /* 0x0000000b12007986 */ /* 0x0003e2000c10152e */
[----:B------:R-:W-:-:S02]  /*c500*/  LEA.HI.X.SX32 R17, R36, R5, 0x1, P2 ;  /* 0x0000000524117211 */ /* 0x000fc400010f0eff */
[CC--:B------:R-:W-:Y:S01]  /*c510*/  LEA R10, P3, R34.reuse, R114.reuse, 0x1 ;  /* 0x00000072220a7211 */ /* 0x0c0fe200078608ff */
[----:B------:R4:W-:Y:S01]  /*c520*/  STG.E.U16 desc[UR46][R8.64], R42 ;  /* 0x0000002a08007986 */ /* 0x0009e2000c10152e */
[----:B------:R-:W-:Y:S01]  /*c530*/  PRMT R38, R11, 0x7632, R38 ;  /* 0x000076320b267816 */ /* 0x000fe20000000026 */
[C---:B------:R-:W-:Y:S02]  /*c540*/  IMAD R87, R115.reuse, 0x2, R85 ;  /* 0x0000000273577824 */ /* 0x040fe400078e0255 */
[----:B------:R0:W-:Y:S01]  /*c550*/  STG.E.U16 desc[UR46][R16.64], R60 ;  /* 0x0000003c10007986 */ /* 0x0001e2000c10152e */
[----:B-1----:R-:W-:Y:S02]  /*c560*/  LEA.HI.X.SX32 R11, R34, R5, 0x1, P3 ;  /* 0x00000005220b7211 */ /* 0x002fe400018f0eff */
[-C--:B----4-:R-:W-:Y:S01]  /*c570*/  LEA R8, P2, R32, R114.reuse, 0x1 ;  /* 0x0000007220087211 */ /* 0x090fe200078408ff */
[----:B------:R-:W-:Y:S01]  /*c580*/  IMAD R89, R115, 0x2, R87 ;  /* 0x0000000273597824 */ /* 0x000fe200078e0257 */
[----:B0-----:R-:W-:-:S02]  /*c590*/  LEA R16, P3, R30, R114, 0x1 ;  /* 0x000000721e107211 */ /* 0x001fc400078608ff */
[-C--:B------:R-:W-:Y:S01]  /*c5a0*/  LEA.HI.X.SX32 R9, R32, R5.reuse, 0x1, P2 ;  /* 0x0000000520097211 */ /* 0x080fe200010f0eff */
[----:B------:R0:W-:Y:S01]  /*c5b0*/  STG.E.U16 desc[UR46][R10.64], R40 ;  /* 0x000000280a007986 */ /* 0x0001e2000c10152e */
[----:B------:R-:W-:-:S03]  /*c5c0*/  LEA.HI.X.SX32 R17, R30, R5, 0x1, P3 ;  /* 0x000000051e117211 */ /* 0x000fc600018f0eff */
[----:B------:R1:W-:Y:S01]  /*c5d0*/  STG.E.U16 desc[UR46][R8.64], R38 ;  /* 0x0000002608007986 */ /* 0x0003e2000c10152e */
[----:B------:R-:W-:-:S03]  /*c5e0*/  LEA R91, R115, R89, 0x1 ;  /* 0x00000059735b7211 */ /* 0x000fc600078e08ff */
[----:B------:R4:W-:Y:S01]  /*c5f0*/  STG.E.U16 desc[UR46][R16.64], R12 ;  /* 0x0000000c10007986 */ /* 0x0009e2000c10152e */
[CC--:B0-----:R-:W-:Y:S02]  /*c600*/  LEA R10, P2, R6.reuse, R114.reuse, 0x1 ;  /* 0x00000072060a7211 */ /* 0x0c1fe400078408ff */
[CC--:B-1----:R-:W-:Y:S02]  /*c610*/  LEA R8, P3, R7.reuse, R114.reuse, 0x1 ;  /* 0x0000007207087211 */ /* 0x0c2fe400078608ff */
[-C--:B------:R-:W-:Y:S02]  /*c620*/  LEA.HI.X.SX32 R11, R6, R5.reuse, 0x1, P2 ;  /* 0x00000005060b7211 */ /* 0x080fe400010f0eff */
[-C--:B------:R-:W-:Y:S02]  /*c630*/  LEA.HI.X.SX32 R9, R7, R5.reuse, 0x1, P3 ;  /* 0x0000000507097211 */ /* 0x080fe400018f0eff */
[C---:B----4-:R-:W-:Y:S01]  /*c640*/  LEA R16, P2, R20.reuse, R114, 0x1 ;  /* 0x0000007214107211 */ /* 0x050fe200078408ff */
[----:B------:R-:W-:Y:S01]  /*c650*/  IMAD R93, R115, 0x2, R91 ;  /* 0x00000002735d7824 */ /* 0x000fe200078e025b */
[----:B------:R0:W-:Y:S02]  /*c660*/  STG.E.U16 desc[UR46][R10.64], R13 ;  /* 0x0000000d0a007986 */ /* 0x0001e4000c10152e */
[----:B------:R-:W-:-:S02]  /*c670*/  LEA.HI.X.SX32 R17, R20, R5, 0x1, P2 ;  /* 0x0000000514117211 */ /* 0x000fc400010f0eff */
[----:B------:R1:W-:Y:S01]  /*c680*/  STG.E.U16 desc[UR46][R8.64], R14 ;  /* 0x0000000e08007986 */ /* 0x0003e2000c10152e */
[----:B------:R-:W-:Y:S01]  /*c690*/  IMAD R95, R115, 0x2, R93 ;  /* 0x00000002735f7824 */ /* 0x000fe200078e025d */
[----:B------:R-:W-:Y:S02]  /*c6a0*/  PRMT R116, R15, 0x7632, R116 ;  /* 0x000076320f747816 */ /* 0x000fe40000000074 */
[----:B------:R4:W-:Y:S01]  /*c6b0*/  STG.E.U16 desc[UR46][R16.64], R15 ;  /* 0x0000000f10007986 */ /* 0x0009e2000c10152e */
[----:B0-----:R-:W-:Y:S02]  /*c6c0*/  PRMT R11, R14, 0x7632, R11 ;  /* 0x000076320e0b7816 */ /* 0x001fe4000000000b */
[----:B-1----:R-:W-:Y:S01]  /*c6d0*/  LEA R14, P4, R24, R114, 0x1 ;  /* 0x00000072180e7211 */ /* 0x002fe200078808ff */
[----:B------:R-:W-:Y:S01]  /*c6e0*/  IMAD R97, R115, 0x2, R95 ;  /* 0x0000000273617824 */ /* 0x000fe200078e025f */
[----:B------:R-:W-:Y:S02]  /*c6f0*/  PRMT R9, R12, 0x7632, R9 ;  /* 0x000076320c097816 */ /* 0x000fe40000000009 */
[----:B----4-:R-:W-:-:S02]  /*c700*/  LEA.HI.X.SX32 R15, R24, R5, 0x1, P4 ;  /* 0x00000005180f7211 */ /* 0x010fc400020f0eff */
[-C--:B------:R-:W-:Y:S02]  /*c710*/  LEA R24, P4, R25, R114.reuse, 0x1 ;  /* 0x0000007219187211 */ /* 0x080fe400078808ff */
[-C--:B------:R-:W-:Y:S02]  /*c720*/  LEA R12, P3, R22, R114.reuse, 0x1 ;  /* 0x00000072160c7211 */ /* 0x080fe400078608ff */
[-C--:B------:R-:W-:Y:S01]  /*c730*/  LEA R16, P5, R26, R114.reuse, 0x1 ;  /* 0x000000721a107211 */ /* 0x080fe200078a08ff */
[----:B------:R-:W-:Y:S01]  /*c740*/  IMAD R99, R115, 0x2, R97 ;  /* 0x0000000273637824 */ /* 0x000fe200078e0261 */
[----:B------:R-:W-:Y:S02]  /*c750*/  LEA R18, P6, R28, R114, 0x1 ;  /* 0x000000721c127211 */ /* 0x000fe400078c08ff */
[----:B------:R-:W-:Y:S02]  /*c760*/  LEA.HI.X.SX32 R25, R25, R5, 0x1, P4 ;  /* 0x0000000519197211 */ /* 0x000fe400020f0eff */
[----:B------:R-:W-:-:S02]  /*c770*/  PRMT R10, R13, 0x7632, R10 ;  /* 0x000076320d0a7816 */ /* 0x000fc4000000000a */
[-C--:B------:R-:W-:Y:S02]  /*c780*/  LEA R34, P4, R35, R114.reuse, 0x1 ;  /* 0x0000007223227211 */ /* 0x080fe400078808ff */
[-C--:B------:R-:W-:Y:S02]  /*c790*/  LEA.HI.X.SX32 R13, R22, R5.reuse, 0x1, P3 ;  /* 0x00000005160d7211 */ /* 0x080fe400018f0eff */
[----:B------:R-:W-:Y:S01]  /*c7a0*/  LEA.HI.X.SX32 R17, R26, R5, 0x1, P5 ;  /* 0x000000051a117211 */ /* 0x000fe200028f0eff */
[----:B------:R-:W-:Y:S01]  /*c7b0*/  IMAD R101, R115, 0x2, R99 ;  /* 0x0000000273657824 */ /* 0x000fe200078e0263 */
[-C--:B------:R-:W-:Y:S02]  /*c7c0*/  LEA R20, P2, R21, R114.reuse, 0x1 ;  /* 0x0000007215147211 */ /* 0x080fe400078408ff */
[-C--:B------:R-:W-:Y:S02]  /*c7d0*/  LEA R22, P3, R23, R114.reuse, 0x1 ;  /* 0x0000007217167211 */ /* 0x080fe400078608ff */
[----:B------:R-:W-:-:S02]  /*c7e0*/  LEA R26, P5, R27, R114, 0x1 ;  /* 0x000000721b1a7211 */ /* 0x000fc400078a08ff */
[-C--:B------:R-:W-:Y:S02]  /*c7f0*/  LEA.HI.X.SX32 R19, R28, R5.reuse, 0x1, P6 ;  /* 0x000000051c137211 */ /* 0x080fe400030f0eff */
[-C--:B------:R-:W-:Y:S02]  /*c800*/  LEA R28, P6, R29, R114.reuse, 0x1 ;  /* 0x000000721d1c7211 */ /* 0x080fe400078c08ff */
[-C--:B------:R-:W-:Y:S02]  /*c810*/  LEA.HI.X.SX32 R35, R35, R5.reuse, 0x1, P4 ;  /* 0x0000000523237211 */ /* 0x080fe400020f0eff */
[----:B------:R-:W-:Y:S01]  /*c820*/  LEA R60, P4, R61, R114, 0x1 ;  /* 0x000000723d3c7211 */ /* 0x000fe200078808ff */
[----:B------:R-:W-:Y:S01]  /*c830*/  IMAD R103, R115, 0x2, R101 ;  /* 0x0000000273677824 */ /* 0x000fe200078e0265 */
[-C--:B------:R-:W-:Y:S02]  /*c840*/  LEA.HI.X.SX32 R21, R21, R5.reuse, 0x1, P2 ;  /* 0x0000000515157211 */ /* 0x080fe400010f0eff */
[----:B------:R-:W-:-:S02]  /*c850*/  LEA.HI.X.SX32 R23, R23, R5, 0x1, P3 ;  /* 0x0000000517177211 */ /* 0x000fc400018f0eff */
[-C--:B------:R-:W-:Y:S02]  /*c860*/  LEA.HI.X.SX32 R27, R27, R5.reuse, 0x1, P5 ;  /* 0x000000051b1b7211 */ /* 0x080fe400028f0eff */
[-C--:B------:R-:W-:Y:S02]  /*c870*/  LEA R30, P2, R31, R114.reuse, 0x1 ;  /* 0x000000721f1e7211 */ /* 0x080fe400078408ff */
[-C--:B------:R-:W-:Y:S02]  /*c880*/  LEA R32, P3, R33, R114.reuse, 0x1 ;  /* 0x0000007221207211 */ /* 0x080fe400078608ff */
[-C--:B------:R-:W-:Y:S02]  /*c890*/  LEA R36, P5, R37, R114.reuse, 0x1 ;  /* 0x0000007225247211 */ /* 0x080fe400078a08ff */
[----:B------:R-:W-:Y:S02]  /*c8a0*/  LEA.HI.X.SX32 R29, R29, R5, 0x1, P6 ;  /* 0x000000051d1d7211 */ /* 0x000fe400030f0eff */
[----:B------:R-:W-:-:S02]  /*c8b0*/  LEA R38, P6, R39, R114, 0x1 ;  /* 0x0000007227267211 */ /* 0x000fc400078c08ff */
[-C--:B------:R-:W-:Y:S01]  /*c8c0*/  LEA.HI.X.SX32 R61, R61, R5.reuse, 0x1, P4 ;  /* 0x000000053d3d7211 */ /* 0x080fe200020f0eff */
[----:B------:R-:W-:Y:S01]  /*c8d0*/  IMAD R105, R115, 0x2, R103 ;  /* 0x0000000273697824 */ /* 0x000fe200078e0267 */
[-C--:B------:R-:W-:Y:S02]  /*c8e0*/  LEA R70, P4, R71, R114.reuse, 0x1 ;  /* 0x0000007247467211 */ /* 0x080fe400078808ff */
[-C--:B------:R-:W-:Y:S02]  /*c8f0*/  LEA.HI.X.SX32 R31, R31, R5.reuse, 0x1, P2 ;  /* 0x000000051f1f7211 */ /* 0x080fe400010f0eff */
[-C--:B------:R-:W-:Y:S02]  /*c900*/  LEA.HI.X.SX32 R33, R33, R5.reuse, 0x1, P3 ;  /* 0x0000000521217211 */ /* 0x080fe400018f0eff */
[----:B------:R-:W-:Y:S02]  /*c910*/  LEA.HI.X.SX32 R37, R37, R5, 0x1, P5 ;  /* 0x0000000525257211 */ /* 0x000fe400028f0eff */
[----:B------:R-:W-:-:S02]  /*c920*/  LEA R40, P2, R41, R114, 0x1 ;  /* 0x0000007229287211 */ /* 0x000fc400078408ff */
[-C--:B------:R-:W-:Y:S02]  /*c930*/  LEA R42, P3, R43, R114.reuse, 0x1 ;  /* 0x000000722b2a7211 */ /* 0x080fe400078608ff */
[-C--:B------:R-:W-:Y:S02]  /*c940*/  LEA R62, P5, R63, R114.reuse, 0x1 ;  /* 0x000000723f3e7211 */ /* 0x080fe400078a08ff */
[-C--:B------:R-:W-:Y:S02]  /*c950*/  LEA.HI.X.SX32 R39, R39, R5.reuse, 0x1, P6 ;  /* 0x0000000527277211 */ /* 0x080fe400030f0eff */
[-C--:B------:R-:W-:Y:S02]  /*c960*/  LEA R64, P6, R65, R114.reuse, 0x1 ;  /* 0x0000007241407211 */ /* 0x080fe400078c08ff */
[----:B------:R-:W-:Y:S02]  /*c970*/  LEA.HI.X.SX32 R71, R71, R5, 0x1, P4 ;  /* 0x0000000547477211 */ /* 0x000fe400020f0eff */
[----:B------:R-:W-:-:S02]  /*c980*/  LEA R80, P4, R81, R114, 0x1 ;  /* 0x0000007251507211 */ /* 0x000fc400078808ff */
[----:B------:R-:W-:Y:S02]  /*c990*/  LEA R6, R115, R105, 0x1 ;  /* 0x0000006973067211 */ /* 0x000fe400078e08ff */
[-C--:B------:R-:W-:Y:S02]  /*c9a0*/  LEA.HI.X.SX32 R41, R41, R5.reuse, 0x1, P2 ;  /* 0x0000000529297211 */ /* 0x080fe400010f0eff */
[-C--:B------:R-:W-:Y:S02]  /*c9b0*/  LEA.HI.X.SX32 R43, R43, R5.reuse, 0x1, P3 ;  /* 0x000000052b2b7211 */ /* 0x080fe400018f0eff */
[----:B------:R-:W-:Y:S02]  /*c9c0*/  LEA.HI.X.SX32 R63, R63, R5, 0x1, P5 ;  /* 0x000000053f3f7211 */ /* 0x000fe400028f0eff */
[-C--:B------:R-:W-:Y:S02]  /*c9d0*/  LEA R66, P2, R67, R114.reuse, 0x1 ;  /* 0x0000007243427211 */ /* 0x080fe400078408ff */
[----:B------:R-:W-:-:S02]  /*c9e0*/  LEA R68, P3, R69, R114, 0x1 ;  /* 0x0000007245447211 */ /* 0x000fc400078608ff */
[-C--:B------:R-:W-:Y:S02]  /*c9f0*/  LEA R72, P5, R73, R114.reuse, 0x1 ;  /* 0x0000007249487211 */ /* 0x080fe400078a08ff */
[-C--:B------:R-:W-:Y:S02]  /*ca00*/  LEA.HI.X.SX32 R65, R65, R5.reuse, 0x1, P6 ;  /* 0x0000000541417211 */ /* 0x080fe400030f0eff */
[-C--:B------:R-:W-:Y:S02]  /*ca10*/  LEA R74, P6, R75, R114.reuse, 0x1 ;  /* 0x000000724b4a7211 */ /* 0x080fe400078c08ff */
[-C--:B------:R-:W-:Y:S01]  /*ca20*/  LEA.HI.X.SX32 R81, R81, R5.reuse, 0x1, P4 ;  /* 0x0000000551517211 */ /* 0x080fe200020f0eff */
[----:B------:R-:W-:Y:S01]  /*ca30*/  IMAD R7, R115, 0x2, R6 ;  /* 0x0000000273077824 */ /* 0x000fe200078e0206 */
[----:B------:R-:W-:Y:S02]  /*ca40*/  LEA R90, P4, R91, R114, 0x1 ;  /* 0x000000725b5a7211 */ /* 0x000fe400078808ff */
[----:B------:R-:W-:-:S02]  /*ca50*/  LEA.HI.X.SX32 R67, R67, R5, 0x1, P2 ;  /* 0x0000000543437211 */ /* 0x000fc400010f0eff */
[-C--:B------:R-:W-:Y:S02]  /*ca60*/  LEA.HI.X.SX32 R69, R69, R5.reuse, 0x1, P3 ;  /* 0x0000000545457211 */ /* 0x080fe400018f0eff */
[-C--:B------:R-:W-:Y:S02]  /*ca70*/  LEA.HI.X.SX32 R73, R73, R5.reuse, 0x1, P5 ;  /* 0x0000000549497211 */ /* 0x080fe400028f0eff */
[-C--:B------:R-:W-:Y:S02]  /*ca80*/  LEA R76, P2, R77, R114.reuse, 0x1 ;  /* 0x000000724d4c7211 */ /* 0x080fe400078408ff */
[-C--:B------:R-:W-:Y:S02]  /*ca90*/  LEA R78, P3, R79, R114.reuse, 0x1 ;  /* 0x000000724f4e7211 */ /* 0x080fe400078608ff */
[----:B------:R-:W-:Y:S02]  /*caa0*/  LEA R82, P5, R83, R114, 0x1 ;  /* 0x0000007253527211 */ /* 0x000fe400078a08ff */
[----:B------:R-:W-:-:S02]  /*cab0*/  LEA.HI.X.SX32 R75, R75, R5, 0x1, P6 ;  /* 0x000000054b4b7211 */ /* 0x000fc400030f0eff */
[-C--:B------:R-:W-:Y:S01]  /*cac0*/  LEA R84, P6, R85, R114.reuse, 0x1 ;  /* 0x0000007255547211 */ /* 0x080fe200078c08ff */
[----:B------:R-:W-:Y:S01]  /*cad0*/  IMAD R8, R115, 0x2, R7 ;  /* 0x0000000273087824 */ /* 0x000fe200078e0207 */
[-C--:B------:R-:W-:Y:S02]  /*cae0*/  LEA.HI.X.SX32 R91, R91, R5.reuse, 0x1, P4 ;  /* 0x000000055b5b7211 */ /* 0x080fe400020f0eff */
[----:B------:R-:W-:Y:S02]  /*caf0*/  LEA R100, P4, R101, R114, 0x1 ;  /* 0x0000007265647211 */ /* 0x000fe400078808ff */
[-C--:B------:R-:W-:Y:S02]  /*cb00*/  LEA.HI.X.SX32 R77, R77, R5.reuse, 0x1, P2 ;  /* 0x000000054d4d7211 */ /* 0x080fe400010f0eff */
[-C--:B------:R-:W-:Y:S02]  /*cb10*/  LEA.HI.X.SX32 R79, R79, R5.reuse, 0x1, P3 ;  /* 0x000000054f4f7211 */ /* 0x080fe400018f0eff */
[----:B------:R-:W-:-:S02]  /*cb20*/  LEA.HI.X.SX32 R83, R83, R5, 0x1, P5 ;  /* 0x0000000553537211 */ /* 0x000fc400028f0eff */
[-C--:B------:R-:W-:Y:S02]  /*cb30*/  LEA R86, P2, R87, R114.reuse, 0x1 ;  /* 0x0000007257567211 */ /* 0x080fe400078408ff */
[-C--:B------:R-:W-:Y:S02]  /*cb40*/  LEA R88, P3, R89, R114.reuse, 0x1 ;  /* 0x0000007259587211 */ /* 0x080fe400078608ff */
[-C--:B------:R-:W-:Y:S02]  /*cb50*/  LEA R92, P5, R93, R114.reuse, 0x1 ;  /* 0x000000725d5c7211 */ /* 0x080fe400078a08ff */
[-C--:B------:R-:W-:Y:S01]  /*cb60*/  LEA.HI.X.SX32 R85, R85, R5.reuse, 0x1, P6 ;  /* 0x0000000555557211 */ /* 0x080fe200030f0eff */
[----:B------:R-:W-:Y:S01]  /*cb70*/  IMAD R113, R115, 0x2, R8 ;  /* 0x0000000273717824 */ /* 0x000fe200078e0208 */
[----:B------:R-:W-:Y:S02]  /*cb80*/  LEA R94, P6, R95, R114, 0x1 ;  /* 0x000000725f5e7211 */ /* 0x000fe400078c08ff */
[----:B------:R-:W-:-:S02]  /*cb90*/  LEA.HI.X.SX32 R101, R101, R5, 0x1, P4 ;  /* 0x0000000565657211 */ /* 0x000fc400020f0eff */
[-C--:B------:R-:W-:Y:S01]  /*cba0*/  LEA R110, P4, R8, R114.reuse, 0x1 ;  /* 0x00000072086e7211 */ /* 0x080fe200078808ff */
[----:B------:R-:W-:Y:S01]  /*cbb0*/  STG.E.U16 desc[UR46][R12.64], R9 ;  /* 0x000000090c007986 */ /* 0x000fe2000c10152e */
[-C--:B------:R-:W-:Y:S02]  /*cbc0*/  LEA.HI.X.SX32 R87, R87, R5.reuse, 0x1, P2 ;  /* 0x0000000557577211 */ /* 0x080fe400010f0eff */
[-C--:B------:R-:W-:Y:S02]  /*cbd0*/  LEA.HI.X.SX32 R89, R89, R5.reuse, 0x1, P3 ;  /* 0x0000000559597211 */ /* 0x080fe400018f0eff */
[----:B------:R-:W-:Y:S01]  /*cbe0*/  LEA.HI.X.SX32 R93, R93, R5, 0x1, P5 ;  /* 0x000000055d5d7211 */ /* 0x000fe200028f0eff */
[----:B------:R-:W-:Y:S01]  /*cbf0*/  IMAD R115, R115, 0x2, R113 ;  /* 0x0000000273737824 */ /* 0x000fe200078e0271 */
[-C--:B------:R-:W-:Y:S01]  /*cc00*/  LEA R96, P2, R97, R114.reuse, 0x1 ;  /* 0x0000007261607211 */ /* 0x080fe200078408ff */
[----:B------:R0:W-:Y:S01]  /*cc10*/  STG.E.U16 desc[UR46][R14.64], R10 ;  /* 0x0000000a0e007986 */ /* 0x0001e2000c10152e */
[----:B------:R-:W-:-:S02]  /*cc20*/  LEA R98, P3, R99, R114, 0x1 ;  /* 0x0000007263627211 */ /* 0x000fc400078608ff */
[-C--:B------:R-:W-:Y:S02]  /*cc30*/  LEA R102, P5, R103, R114.reuse, 0x1 ;  /* 0x0000007267667211 */ /* 0x080fe400078a08ff */
[-C--:B------:R-:W-:Y:S01]  /*cc40*/  LEA.HI.X.SX32 R95, R95, R5.reuse, 0x1, P6 ;  /* 0x000000055f5f7211 */ /* 0x080fe200030f0eff */
[----:B------:R1:W-:Y:S01]  /*cc50*/  STG.E.U16 desc[UR46][R16.64], R11 ;  /* 0x0000000b10007986 */ /* 0x0003e2000c10152e */
[----:B------:R-:W-:Y:S02]  /*cc60*/  LEA R104, P6, R105, R114, 0x1 ;  /* 0x0000007269687211 */ /* 0x000fe400078c08ff */
[-C--:B------:R-:W-:Y:S02]  /*cc70*/  LEA.HI.X.SX32 R111, R8, R5.reuse, 0x1, P4 ;  /* 0x00000005086f7211 */ /* 0x080fe400020f0eff */
[----:B------:R-:W4:Y:S01]  /*cc80*/  LDS.128 R8, [R118+UR8] ;  /* 0x0000000876087984 */ /* 0x000f220008000c00 */
[-C--:B------:R-:W-:Y:S02]  /*cc90*/  LEA.HI.X.SX32 R97, R97, R5.reuse, 0x1, P2 ;  /* 0x0000000561617211 */ /* 0x080fe400010f0eff */
[----:B------:R-:W-:-:S02]  /*cca0*/  LEA.HI.X.SX32 R99, R99, R5, 0x1, P3 ;  /* 0x0000000563637211 */ /* 0x000fc400018f0eff */
[-C--:B------:R-:W-:Y:S02]  /*ccb0*/  LEA.HI.X.SX32 R103, R103, R5.reuse, 0x1, P5 ;  /* 0x0000000567677211 */ /* 0x080fe400028f0eff */
[CC--:B------:R-:W-:Y:S02]  /*ccc0*/  LEA R106, P2, R6.reuse, R114.reuse, 0x1 ;  /* 0x00000072066a7211 */ /* 0x0c0fe400078408ff */
[-C--:B------:R-:W-:Y:S02]  /*ccd0*/  LEA R108, P3, R7, R114.reuse, 0x1 ;  /* 0x00000072076c7211 */ /* 0x080fe400078608ff */
[-C--:B------:R-:W-:Y:S02]  /*cce0*/  LEA.HI.X.SX32 R105, R105, R5.reuse, 0x1, P6 ;  /* 0x0000000569697211 */ /* 0x080fe400030f0eff */
[-C--:B------:R-:W-:Y:S02]  /*ccf0*/  LEA R112, P5, R113, R114.reuse, 0x1 ;  /* 0x0000007271707211 */ /* 0x080fe400078a08ff */
[----:B------:R-:W-:Y:S01]  /*cd00*/  LEA R114, P6, R115, R114, 0x1 ;  /* 0x0000007273727211 */ /* 0x000fe200078c08ff */
[----:B------:R-:W-:Y:S01]  /*cd10*/  STG.E.U16 desc[UR46][R18.64], R116 ;  /* 0x0000007412007986 */ /* 0x000fe2000c10152e */
[----:B------:R-:W-:-:S02]  /*cd20*/  LEA.HI.X.SX32 R107, R6, R5, 0x1, P2 ;  /* 0x00000005066b7211 */ /* 0x000fc400010f0eff */
[-C--:B------:R-:W-:Y:S02]  /*cd30*/  LEA.HI.X.SX32 R109, R7, R5.reuse, 0x1, P3 ;  /* 0x00000005076d7211 */ /* 0x080fe400018f0eff */
[-C--:B------:R-:W-:Y:S02]  /*cd40*/  LEA.HI.X.SX32 R113, R113, R5.reuse, 0x1, P5 ;  /* 0x0000000571717211 */ /* 0x080fe400028f0eff */
[----:B------:R-:W-:Y:S01]  /*cd50*/  LEA.HI.X.SX32 R115, R115, R5, 0x1, P6 ;  /* 0x0000000573737211 */ /* 0x000fe200030f0eff */
[----:B------:R-:W-:Y:S01]  /*cd60*/  STG.E.U16 desc[UR46][R20.64], R56 ;  /* 0x0000003814007986 */ /* 0x000fe2000c10152e */
[----:B------:R-:W-:Y:S02]  /*cd70*/  PRMT R5, R56, 0x7632, R5 ;  /* 0x0000763238057816 */ /* 0x000fe40000000005 */
[----:B0-----:R-:W-:Y:S01]  /*cd80*/  PRMT R15, R57, 0x7632, R15 ;  /* 0x00007632390f7816 */ /* 0x001fe2000000000f */
[----:B------:R-:W-:Y:S01]  /*cd90*/  STG.E.U16 desc[UR46][R22.64], R57 ;  /* 0x0000003916007986 */ /* 0x000fe2000c10152e */
[----:B------:R-:W-:-:S02]  /*cda0*/  PRMT R6, R58, 0x7632, R6 ;  /* 0x000076323a067816 */ /* 0x000fc40000000006 */
[----:B-1----:R-:W-:Y:S01]  /*cdb0*/  PRMT R17, R59, 0x7632, R17 ;  /* 0x000076323b117816 */ /* 0x002fe20000000011 */
[----:B------:R-:W-:Y:S04]  /*cdc0*/  STG.E.U16 desc[UR46][R24.64], R58 ;  /* 0x0000003a18007986 */ /* 0x000fe8000c10152e */
[----:B------:R-:W-:Y:S01]  /*cdd0*/  STG.E.U16 desc[UR46][R26.64], R59 ;  /* 0x0000003b1a007986 */ /* 0x000fe2000c10152e */
[----:B------:R-:W-:-:S03]  /*cde0*/  PRMT R7, R52, 0x7632, R7 ;  /* 0x0000763234077816 */ /* 0x000fc60000000007 */
[----:B------:R-:W-:Y:S04]  /*cdf0*/  STG.E.U16 desc[UR46][R28.64], R5 ;  /* 0x000000051c007986 */ /* 0x000fe8000c10152e */
[----:B------:R0:W-:Y:S01]  /*ce00*/  STG.E.U16 desc[UR46][R30.64], R15 ;  /* 0x0000000f1e007986 */ /* 0x0001e2000c10152e */
[----:B------:R-:W-:-:S03]  /*ce10*/  PRMT R12, R54, 0x7632, R12 ;  /* 0x00007632360c7816 */ /* 0x000fc6000000000c */
[----:B------:R1:W-:Y:S04]  /*ce20*/  STG.E.U16 desc[UR46][R32.64], R6 ;  /* 0x0000000620007986 */ /* 0x0003e8000c10152e */
[----:B------:R-:W-:Y:S04]  /*ce30*/  STG.E.U16 desc[UR46][R34.64], R17 ;  /* 0x0000001122007986 */ /* 0x000fe8000c10152e */
[----:B------:R-:W-:Y:S01]  /*ce40*/  STG.E.U16 desc[UR46][R36.64], R52 ;  /* 0x0000003424007986 */ /* 0x000fe2000c10152e */
[----:B0-----:R-:W-:-:S03]  /*ce50*/  PRMT R31, R53, 0x7632, R31 ;  /* 0x00007632351f7816 */ /* 0x001fc6000000001f */
[----:B------:R2:W-:Y:S01]  /*ce60*/  STG.E.U16 desc[UR46][R38.64], R53 ;  /* 0x0000003526007986 */ /* 0x0005e2000c10152e */
[----:B-1----:R-:W-:-:S03]  /*ce70*/  PRMT R33, R55, 0x7632, R33 ;  /* 0x0000763237217816 */ /* 0x002fc60000000021 */
[----:B------:R0:W-:Y:S04]  /*ce80*/  STG.E.U16 desc[UR46][R40.64], R54 ;  /* 0x0000003628007986 */ /* 0x0001e8000c10152e */
[----:B------:R-:W-:Y:S04]  /*ce90*/  STG.E.U16 desc[UR46][R42.64], R55 ;  /* 0x000000372a007986 */ /* 0x000fe8000c10152e */
[----:B------:R-:W-:Y:S01]  /*cea0*/  STG.E.U16 desc[UR46][R60.64], R7 ;  /* 0x000000073c007986 */ /* 0x000fe2000c10152e */
[----:B--2---:R-:W-:-:S03]  /*ceb0*/  PRMT R38, R48, 0x7632, R38 ;  /* 0x0000763230267816 */ /* 0x004fc60000000026 */
[----:B------:R-:W-:Y:S01]  /*cec0*/  STG.E.U16 desc[UR46][R62.64], R31 ;  /* 0x0000001f3e007986 */ /* 0x000fe2000c10152e */
[----:B------:R-:W-:-:S03]  /*ced0*/  PRMT R39, R49, 0x7632, R39 ;  /* 0x0000763231277816 */ /* 0x000fc60000000027 */
[----:B------:R1:W-:Y:S01]  /*cee0*/  STG.E.U16 desc[UR46][R64.64], R12 ;  /* 0x0000000c40007986 */ /* 0x0003e2000c10152e */
[----:B0-----:R-:W-:-:S03]  /*cef0*/  PRMT R40, R50, 0x7632, R40 ;  /* 0x0000763232287816 */ /* 0x001fc60000000028 */
[----:B------:R-:W-:Y:S01]  /*cf00*/  STG.E.U16 desc[UR46][R66.64], R33 ;  /* 0x0000002142007986 */ /* 0x000fe2000c10152e */
[----:B------:R-:W-:-:S03]  /*cf10*/  PRMT R41, R51, 0x7632, R41 ;  /* 0x0000763233297816 */ /* 0x000fc60000000029 */
[----:B------:R0:W-:Y:S04]  /*cf20*/  STG.E.U16 desc[UR46][R68.64], R48 ;  /* 0x0000003044007986 */ /* 0x0001e8000c10152e */
[----:B------:R2:W-:Y:S01]  /*cf30*/  STG.E.U16 desc[UR46][R70.64], R49 ;  /* 0x0000003146007986 */ /* 0x0005e2000c10152e */
[----:B---3--:R-:W-:Y:S01]  /*cf40*/  PRMT R5, R44, 0x7632, R5 ;  /* 0x000076322c057816 */ /* 0x008fe20000000005 */
[----:B-1----:R-:W1:Y:S02]  /*cf50*/  LDC.64 R12, c[0x0][0x230] ;  /* 0x00008c00ff0c7b82 */ /* 0x002e640000000a00 */
[----:B------:R-:W-:Y:S04]  /*cf60*/  STG.E.U16 desc[UR46][R72.64], R50 ;  /* 0x0000003248007986 */ /* 0x000fe8000c10152e */
[----:B------:R-:W-:Y:S04]  /*cf70*/  STG.E.U16 desc[UR46][R74.64], R51 ;  /* 0x000000334a007986 */ /* 0x000fe8000c10152e */
[----:B------:R-:W-:Y:S01]  /*cf80*/  STG.E.U16 desc[UR46][R76.64], R38 ;  /* 0x000000264c007986 */ /* 0x000fe2000c10152e */
[----:B------:R-:W-:-:S03]  /*cf90*/  PRMT R6, R45, 0x7632, R6 ;  /* 0x000076322d067816 */ /* 0x000fc60000000006 */
[----:B------:R-:W-:Y:S01]  /*cfa0*/  STG.E.U16 desc[UR46][R78.64], R39 ;  /* 0x000000274e007986 */ /* 0x000fe2000c10152e */
[----:B0-----:R-:W-:-:S03]  /*cfb0*/  PRMT R48, R46, 0x7632, R48 ;  /* 0x000076322e307816 */ /* 0x001fc60000000030 */
[----:B------:R-:W-:Y:S01]  /*cfc0*/  STG.E.U16 desc[UR46][R80.64], R40 ;  /* 0x0000002850007986 */ /* 0x000fe2000c10152e */
[----:B--2---:R-:W-:-:S03]  /*cfd0*/  PRMT R49, R47, 0x7632, R49 ;  /* 0x000076322f317816 */ /* 0x004fc60000000031 */
[----:B------:R-:W-:Y:S04]  /*cfe0*/  STG.E.U16 desc[UR46][R82.64], R41 ;  /* 0x0000002952007986 */ /* 0x000fe8000c10152e */
[----:B------:R-:W-:Y:S04]  /*cff0*/  STG.E.U16 desc[UR46][R84.64], R44 ;  /* 0x0000002c54007986 */ /* 0x000fe8000c10152e */
[----:B------:R-:W-:Y:S04]  /*d000*/  STG.E.U16 desc[UR46][R86.64], R45 ;  /* 0x0000002d56007986 */ /* 0x000fe8000c10152e */
[----:B------:R-:W-:Y:S04]  /*d010*/  STG.E.U16 desc[UR46][R88.64], R46 ;  /* 0x0000002e58007986 */ /* 0x000fe8000c10152e */
[----:B------:R-:W-:Y:S01]  /*d020*/  STG.E.U16 desc[UR46][R90.64], R47 ;  /* 0x0000002f5a007986 */ /* 0x000fe2000c10152e */
[----:B----4-:R-:W-:-:S03]  /*d030*/  PRMT R54, R8, 0x7632, R54 ;  /* 0x0000763208367816 */ /* 0x010fc60000000036 */
[----:B------:R-:W-:Y:S01]  /*d040*/  STG.E.U16 desc[UR46][R92.64], R5 ;  /* 0x000000055c007986 */ /* 0x000fe2000c10152e */
[----:B------:R-:W-:-:S03]  /*d050*/  PRMT R55, R9, 0x7632, R55 ;  /* 0x0000763209377816 */ /* 0x000fc60000000037 */
[----:B------:R0:W-:Y:S01]  /*d060*/  STG.E.U16 desc[UR46][R94.64], R6 ;  /* 0x000000065e007986 */ /* 0x0001e2000c10152e */
[----:B------:R-:W-:-:S03]  /*d070*/  PRMT R56, R10, 0x7632, R56 ;  /* 0x000076320a387816 */ /* 0x000fc60000000038 */
[----:B------:R2:W-:Y:S01]  /*d080*/  STG.E.U16 desc[UR46][R96.64], R48 ;  /* 0x0000003060007986 */ /* 0x0005e2000c10152e */
[----:B------:R-:W-:-:S03]  /*d090*/  PRMT R57, R11, 0x7632, R57 ;  /* 0x000076320b397816 */ /* 0x000fc60000000039 */
[----:B------:R2:W-:Y:S04]  /*d0a0*/  STG.E.U16 desc[UR46][R98.64], R49 ;  /* 0x0000003162007986 */ /* 0x0005e8000c10152e */
[----:B------:R2:W-:Y:S04]  /*d0b0*/  STG.E.U16 desc[UR46][R100.64], R8 ;  /* 0x0000000864007986 */ /* 0x0005e8000c10152e */
[----:B------:R2:W-:Y:S04]  /*d0c0*/  STG.E.U16 desc[UR46][R102.64], R9 ;  /* 0x0000000966007986 */ /* 0x0005e8000c10152e */
[----:B------:R2:W-:Y:S04]  /*d0d0*/  STG.E.U16 desc[UR46][R104.64], R10 ;  /* 0x0000000a68007986 */ /* 0x0005e8000c10152e */
[----:B------:R2:W-:Y:S04]  /*d0e0*/  STG.E.U16 desc[UR46][R106.64], R11 ;  /* 0x0000000b6a007986 */ /* 0x0005e8000c10152e */
[----:B------:R2:W-:Y:S04]  /*d0f0*/  STG.E.U16 desc[UR46][R108.64], R54 ;  /* 0x000000366c007986 */ /* 0x0005e8000c10152e */
[----:B------:R2:W-:Y:S04]  /*d100*/  STG.E.U16 desc[UR46][R110.64], R55 ;  /* 0x000000376e007986 */ /* 0x0005e8000c10152e */
[----:B------:R2:W-:Y:S04]  /*d110*/  STG.E.U16 desc[UR46][R112.64], R56 ;  /* 0x0000003870007986 */ /* 0x0005e8000c10152e */
[----:B------:R2:W-:Y:S01]  /*d120*/  STG.E.U16 desc[UR46][R114.64], R57 ;  /* 0x0000003972007986 */ /* 0x0005e2000c10152e */
[----:B------:R-:W-:Y:S01]  /*d130*/  FSEL R3, R3, -INF , P0 ;  /* 0xff80000003037808 */ /* 0x000fe20000000000 */
[----:B0-----:R-:W-:Y:S01]  /*d140*/  IMAD.SHL.U32 R6, R120, 0x2, RZ ;  /* 0x0000000278067824 */ /* 0x001fe200078e00ff */
[----:B------:R-:W-:-:S03]  /*d150*/  FSEL R5, R0, -INF , P1 ;  /* 0xff80000000057808 */ /* 0x000fc60000800000 */
[----:B------:R-:W-:Y:S01]  /*d160*/  FFMA R4, R3, 0.69314718246459960938, R4 ;  /* 0x3f31721803047823 */ /* 0x000fe20000000004 */
[----:B------:R-:W-:Y:S01]  /*d170*/  LOP3.LUT R6, R6, 0x3f8, RZ, 0xc0, !PT ;  /* 0x000003f806067812 */ /* 0x000fe200078ec0ff */
[----:B------:R-:W-:Y:S01]  /*d180*/  FFMA R5, R5, 0.69314718246459960938, R2 ;  /* 0x3f31721805057823 */ /* 0x000fe20000000002 */
[----:B------:R-:W-:Y:S01]  /*d190*/  BAR.SYNC.DEFER_BLOCKING 0x0 ;  /* 0x0000000000007b1d */ /* 0x000fe20000010000 */
[----:B------:R-:W-:Y:S01]  /*d1a0*/  UIMAD UR4, UR7, UR4, URZ ;  /* 0x00000004070472a4 */ /* 0x000fe2000f8e023f */
[----:B------:R-:W-:Y:S01]  /*d1b0*/  LOP3.LUT P2, RZ, R120, 0x100, RZ, 0xc0, !PT ;  /* 0x0000010078ff7812 */ /* 0x000fe2000784c0ff */
[C---:B------:R-:W-:Y:S02]  /*d1c0*/  IMAD.SHL.U32 R3, R119.reuse, 0x4, RZ ;  /* 0x0000000477037824 */ /* 0x040fe400078e00ff */
[----:B------:R-:W-:Y:S01]  /*d1d0*/  USHF.L.U32 UR6, UR4, 0x2, URZ ;  /* 0x0000000204067899 */ /* 0x000fe2000800063f */
[----:B------:R2:W-:Y:S01]  /*d1e0*/  STS.64 [R6+UR8], R4 ;  /* 0x0000000406007988 */ /* 0x0005e20008000a08 */
[----:B------:R-:W-:Y:S01]  /*d1f0*/  UIMAD.WIDE UR4, UR4, 0x4, URZ ;  /* 0x00000004040478a5 */ /* 0x000fe2000f8e023f */
[----:B------:R-:W-:Y:S01]  /*d200*/  IMAD.HI R0, R119, 0x4, RZ ;  /* 0x0000000477007827 */ /* 0x000fe200078e02ff */
[----:B------:R-:W-:Y:S02]  /*d210*/  BAR.SYNC.DEFER_BLOCKING 0x0 ;  /* 0x0000000000007b1d */ /* 0x000fe40000010000 */
[----:B-1----:R-:W-:-:S04]  /*d220*/  IADD3 R2, P0, P1, R3, UR6, R12 ;  /* 0x0000000603027c10 */ /* 0x002fc8000f91e00c */
[----:B------:R-:W-:Y:S01]  /*d230*/  IADD3.X R3, R0, UR5, R13, P0, P1 ;  /* 0x0000000500037c10 */ /* 0x000fe200087e240d */
[----:B------:R-:W-:Y:S08]  /*d240*/  @P2 EXIT ;  /* 0x000000000000294d */ /* 0x000ff00003800000 */
[----:B------:R-:W0:Y:S04]  /*d250*/  LDS R117, [R117] ;  /* 0x0000000075757984 */ /* 0x000e280000000800 */
[----:B0-----:R-:W-:Y:S01]  /*d260*/  STG.E desc[UR46][R2.64], R117 ;  /* 0x0000007502007986 */ /* 0x001fe2000c10192e */
[----:B------:R-:W-:Y:S05]  /*d270*/  EXIT ;  /* 0x000000000000794d */ /* 0x000fea0003800000 */
.L_x_2:
[----:B------:R-:W-:-:S00]  /*d280*/  BRA `(.L_x_2) ;  /* 0xfffffffc00fc7947 */ /* 0x000fc0000383ffff */
[----:B------:R-:W-:-:S00]  /*d290*/  NOP ;  /* 0x0000000000007918 */ /* 0x000fc00000000000 */
        /* <DEDUP_REMOVED lines=14> */
.L_x_3:


//--------------------- .nv.global.init           --------------------------
	.section	.nv.global.init,"aw",@progbits
.nv.global.init:
	.type		_$_str,@object
	.size		_$_str,(.L_0 - _$_str)
_$_str:
        /*0000*/ 	.byte	0x5f, 0x5f, 0x43, 0x55, 0x44, 0x41, 0x5f, 0x46, 0x54, 0x5a, 0x00
.L_0:


//--------------------- .nv.shared.attn_fwd       --------------------------
	.section	.nv.shared.attn_fwd,"aw",@nobits
	.sectionflags	@""
	.align	16
	.zero		1024


//--------------------- .nv.shared.reserved.0     --------------------------
	.section	.nv.shared.reserved.0,"aw",@nobits
	.weak		__nv_reservedSMEM_offset_0_alias
	.size		__nv_reservedSMEM_offset_0_alias, 0, 0
	.other		__nv_reservedSMEM_offset_0_alias,@"STO_CUDA_RESERVED_SHARED STV_DEFAULT"
__nv_reservedSMEM_offset_0_alias:
	.zero		0


//--------------------- .nv.constant0.attn_fwd    --------------------------
	.section	.nv.constant0.attn_fwd,"a",@progbits
	.sectionflags	@""
	.align	4
.nv.constant0.attn_fwd:
	.zero		664


//--------------------- SYMBOLS --------------------------

	.type		.nv.reservedSmem.offset0,@object
	.size		.nv.reservedSmem.offset0,0x4
